def gluon_tcgen05(
    a_ptr,
    b_ptr,
    c_ptr,
    M,
    N,
    K,
    stride_am,
    stride_bk,
    stride_cm,
    BLOCK_M: gl.constexpr,
    BLOCK_N: gl.constexpr,
    BLOCK_K: gl.constexpr,
    DTYPE: gl.constexpr,
    A_LAYOUT: gl.constexpr,
    B_LAYOUT: gl.constexpr,
    C_LAYOUT: gl.constexpr,
    B_SHAPE: gl.constexpr,
    TMEM_LAYOUT: gl.constexpr,
    TMEM_REG: gl.constexpr,
    TRANS_B: gl.constexpr,
    NUM_BUFFERS: gl.constexpr,
):
    a_desc = tma.make_tensor_descriptor(
        a_ptr, [M, K], [stride_am, 1], [BLOCK_M, BLOCK_K], A_LAYOUT
    )
    b_desc = tma.make_tensor_descriptor(
        b_ptr,
        [N, K] if TRANS_B else [K, N],
        [stride_bk, 1],
        B_SHAPE,
        B_LAYOUT,
    )
    c_desc = tma.make_tensor_descriptor(
        c_ptr, [M, N], [stride_cm, 1], [BLOCK_M, BLOCK_N], C_LAYOUT
    )

    a_bufs = gl.allocate_shared_memory(
        DTYPE, [NUM_BUFFERS, BLOCK_M, BLOCK_K], A_LAYOUT
    )
    b_bufs = gl.allocate_shared_memory(DTYPE, [NUM_BUFFERS] + B_SHAPE, B_LAYOUT)

    pid_m = gl.program_id(0)
    pid_n = gl.program_id(1)
    off_m = pid_m * BLOCK_M
    off_n = pid_n * BLOCK_N

    tma_bars = gl.allocate_shared_memory(
        gl.int64, [NUM_BUFFERS, 1], mbarrier.MBarrierLayout()
    )
    mma_bars = gl.allocate_shared_memory(
        gl.int64, [NUM_BUFFERS, 1], mbarrier.MBarrierLayout()
    )
    for i in gl.static_range(NUM_BUFFERS):
        mbarrier.init(tma_bars.index(i), count=1)
        mbarrier.init(mma_bars.index(i), count=1)

    acc_tmem = allocate_tensor_memory(gl.float32, [BLOCK_M, BLOCK_N], TMEM_LAYOUT)
    idx = 0
    phase = 0
    use_acc = False
    for k in range(0, K, BLOCK_K):
        a = a_bufs.index(idx)
        b = b_bufs.index(idx)
        tma_bar = tma_bars.index(idx)
        mma_bar = mma_bars.index(idx)
        mbarrier.expect(
            tma_bar, a_desc.block_type.nbytes + b_desc.block_type.nbytes
        )
        tma.async_copy_global_to_shared(a_desc, [off_m, k], tma_bar, a)
        tma.async_copy_global_to_shared(
            b_desc, [off_n, k] if TRANS_B else [k, off_n], tma_bar, b
        )
        mbarrier.wait(tma_bar, phase=phase)

        if TRANS_B:
            b = b.permute((1, 0))
        tcgen05_mma(a, b, acc_tmem, use_acc=use_acc)
        tcgen05_commit(mma_bar)
        mbarrier.wait(mma_bar, phase=phase)
        use_acc = True

        idx += 1
        if idx == NUM_BUFFERS:
            idx = 0
            phase ^= 1

    for i in gl.static_range(NUM_BUFFERS):
        mbarrier.invalidate(tma_bars.index(i))
        mbarrier.invalidate(mma_bars.index(i))

    acc = acc_tmem.load(TMEM_REG)
    c_smem = gl.allocate_shared_memory(DTYPE, [BLOCK_M, BLOCK_N], C_LAYOUT)
    c_smem.store(acc.to(DTYPE))
    fence_async_shared()
    tma.async_copy_shared_to_global(c_desc, [off_m, off_n], c_smem)
    tma.store_wait(pendings=0)

# config = {"BLOCK_K": 32, "BLOCK_M": 64, "BLOCK_N": 256, "arch": "sm_100", "dtype": "bf16", "num_buffers": 3, "num_warps": 4, "trans_b": 0}
# arch = sm_100


// ===== COMPILED SASS (sm_100a) =====

	.target	sm_100a

	.elftype	@"ET_EXEC"


//--------------------- .note.nv.tkinfo           --------------------------
	.section	.note.nv.tkinfo,"",@"SHT_NOTE"
	.sectionflags	@"SHF_NOTE_NV_TKINFO"
	.tkinfo
        /*0018*/ 	.word	0x00000081
        /*0030*/ 	.string	""
        /*0030*/ 	.string	"ptxas-blackwell"
        /*0030*/ 	.string	"Cuda compilation tools, release 12.9, V12.9.86"
        /*0030*/ 	.string	"Build cuda_12.9.r12.9/compiler.36037853_0"
        /*0030*/ 	.string	"-v  -suppress-debug-info  -lineinfo  -arch sm_100a "



//--------------------- .note.nv.cuver            --------------------------
	.section	.note.nv.cuver,"",@"SHT_NOTE"
	.sectionflags	@"SHF_NOTE_NV_CUVER"
        /*0018*/ 	.short	0x0001
        /*001a*/ 	.short	0x0064
        /*001c*/ 	.short	0x0001
        /*001e*/ 	.short	0x0000
        /*0020*/ 	.short	0x0001
        /*0022*/ 	.short	0x0000


//--------------------- .nv.info                  --------------------------
	.section	.nv.info,"",@"SHT_CUDA_INFO"
	.align	4


	//----- nvinfo : EIATTR_REGCOUNT
	.align		4
        /*0000*/ 	.byte	0x04, 0x2f
        /*0002*/ 	.short	(.L_4 - .L_3)
	.align		4
.L_3:
        /*0004*/ 	.word	index@(gluon_tcgen05)
        /*0008*/ 	.word	0x00000088


	//----- nvinfo : EIATTR_FRAME_SIZE
	.align		4
.L_4:
        /*000c*/ 	.byte	0x04, 0x11
        /*000e*/ 	.short	(.L_6 - .L_5)
	.align		4
.L_5:
        /*0010*/ 	.word	index@($__internal_2_$__cuda_sm10x_tcgen05_guardrail_trap_unallocated_columns_being_dealloced)
        /*0014*/ 	.word	0x00000000


	//----- nvinfo : EIATTR_FRAME_SIZE
	.align		4
.L_6:
        /*0018*/ 	.byte	0x04, 0x11
        /*001a*/ 	.short	(.L_8 - .L_7)
	.align		4
.L_7:
        /*001c*/ 	.word	index@($__internal_1_$__cuda_sm10x_tcgen05_guardrail_trap_phase_invalid_during_alloc)
        /*0020*/ 	.word	0x00000000


	//----- nvinfo : EIATTR_FRAME_SIZE
	.align		4
.L_8:
        /*0024*/ 	.byte	0x04, 0x11
        /*0026*/ 	.short	(.L_10 - .L_9)
	.align		4
.L_9:
        /*0028*/ 	.word	index@($__internal_0_$__cuda_sm10x_tcgen05_guardrail_trap_col_being_dealloced_not_returned_by_alloc)
        /*002c*/ 	.word	0x00000000


	//----- nvinfo : EIATTR_FRAME_SIZE
	.align		4
.L_10:
        /*0030*/ 	.byte	0x04, 0x11
        /*0032*/ 	.short	(.L_12 - .L_11)
	.align		4
.L_11:
        /*0034*/ 	.word	index@(gluon_tcgen05)
        /*0038*/ 	.word	0x00000000


	//----- nvinfo : EIATTR_MIN_STACK_SIZE
	.align		4
.L_12:
        /*003c*/ 	.byte	0x04, 0x12
        /*003e*/ 	.short	(.L_14 - .L_13)
	.align		4
.L_13:
        /*0040*/ 	.word	index@(gluon_tcgen05)
        /*0044*/ 	.word	0x00000000
.L_14:


//--------------------- .nv.info.gluon_tcgen05    --------------------------
	.section	.nv.info.gluon_tcgen05,"",@"SHT_CUDA_INFO"
	.sectionflags	@""
	.align	4


	//----- nvinfo : EIATTR_CUDA_API_VERSION
	.align		4
        /*0000*/ 	.byte	0x04, 0x37
        /*0002*/ 	.short	(.L_16 - .L_15)
.L_15:
        /*0004*/ 	.word	0x00000081


	//----- nvinfo : EIATTR_KPARAM_INFO
	.align		4
.L_16:
        /*0008*/ 	.byte	0x04, 0x17
        /*000a*/ 	.short	(.L_18 - .L_17)
.L_17:
        /*000c*/ 	.word	0x00000000
        /*0010*/ 	.short	0x000a
        /*0012*/ 	.short	0x0048
        /*0014*/ 	.byte	0x00, 0xf4, 0x21, 0x00


	//----- nvinfo : EIATTR_KPARAM_INFO
	.align		4
.L_18:
        /*0018*/ 	.byte	0x04, 0x17
        /*001a*/ 	.short	(.L_20 - .L_19)
.L_19:
        /*001c*/ 	.word	0x00000000
        /*0020*/ 	.short	0x0009
        /*0022*/ 	.short	0x0040
        /*0024*/ 	.byte	0x00, 0xf4, 0x21, 0x00


	//----- nvinfo : EIATTR_KPARAM_INFO
	.align		4
.L_20:
        /*0028*/ 	.byte	0x04, 0x17
        /*002a*/ 	.short	(.L_22 - .L_21)
.L_21:
        /*002c*/ 	.word	0x00000000
        /*0030*/ 	.short	0x0008
        /*0032*/ 	.short	0x0038
        /*0034*/ 	.byte	0x00, 0xf0, 0x21, 0x00


	//----- nvinfo : EIATTR_KPARAM_INFO
	.align		4
.L_22:
        /*0038*/ 	.byte	0x04, 0x17
        /*003a*/ 	.short	(.L_24 - .L_23)
.L_23:
        /*003c*/ 	.word	0x00000000
        /*0040*/ 	.short	0x0007
        /*0042*/ 	.short	0x0030
        /*0044*/ 	.byte	0x00, 0xf0, 0x21, 0x00


	//----- nvinfo : EIATTR_KPARAM_INFO
	.align		4
.L_24:
        /*0048*/ 	.byte	0x04, 0x17
        /*004a*/ 	.short	(.L_26 - .L_25)
.L_25:
        /*004c*/ 	.word	0x00000000
        /*0050*/ 	.short	0x0006
        /*0052*/ 	.short	0x0028
        /*0054*/ 	.byte	0x00, 0xf0, 0x21, 0x00


	//----- nvinfo : EIATTR_KPARAM_INFO
	.align		4
.L_26:
        /*0058*/ 	.byte	0x04, 0x17
        /*005a*/ 	.short	(.L_28 - .L_27)
.L_27:
        /*005c*/ 	.word	0x00000000
        /*0060*/ 	.short	0x0005
        /*0062*/ 	.short	0x0020
        /*0064*/ 	.byte	0x00, 0xf0, 0x11, 0x00


	//----- nvinfo : EIATTR_KPARAM_INFO
	.align		4
.L_28:
        /*0068*/ 	.byte	0x04, 0x17
        /*006a*/ 	.short	(.L_30 - .L_29)
.L_29:
        /*006c*/ 	.word	0x00000000
        /*0070*/ 	.short	0x0004
        /*0072*/ 	.short	0x001c
        /*0074*/ 	.byte	0x00, 0xf0, 0x11, 0x00


	//----- nvinfo : EIATTR_KPARAM_INFO
	.align		4
.L_30:
        /*0078*/ 	.byte	0x04, 0x17
        /*007a*/ 	.short	(.L_32 - .L_31)
.L_31:
        /*007c*/ 	.word	0x00000000
        /*0080*/ 	.short	0x0003
        /*0082*/ 	.short	0x0018
        /*0084*/ 	.byte	0x00, 0xf0, 0x11, 0x00


	//----- nvinfo : EIATTR_KPARAM_INFO
	.align		4
.L_32:
        /*0088*/ 	.byte	0x04, 0x17
        /*008a*/ 	.short	(.L_34 - .L_33)
.L_33:
        /*008c*/ 	.word	0x00000000
        /*0090*/ 	.short	0x0002
        /*0092*/ 	.short	0x0010
        /*0094*/ 	.byte	0x00, 0xf4, 0x21, 0x00


	//----- nvinfo : EIATTR_KPARAM_INFO
	.align		4
.L_34:
        /*0098*/ 	.byte	0x04, 0x17
        /*009a*/ 	.short	(.L_36 - .L_35)
.L_35:
        /*009c*/ 	.word	0x00000000
        /*00a0*/ 	.short	0x0001
        /*00a2*/ 	.short	0x0008
        /*00a4*/ 	.byte	0x00, 0xf4, 0x21, 0x00


	//----- nvinfo : EIATTR_KPARAM_INFO
	.align		4
.L_36:
        /*00a8*/ 	.byte	0x04, 0x17
        /*00aa*/ 	.short	(.L_38 - .L_37)
.L_37:
        /*00ac*/ 	.word	0x00000000
        /*00b0*/ 	.short	0x0000
        /*00b2*/ 	.short	0x0000
        /*00b4*/ 	.byte	0x00, 0xf4, 0x21, 0x00


	//----- nvinfo : EIATTR_AT_ENTRY_FRAGMENTS
	.align		4
.L_38:
        /*00b8*/ 	.byte	0x04, 0x4f
        /*00ba*/ 	.short	(.L_40 - .L_39)


	//   ....[0]....
.L_39:
        /*00bc*/ 	.word	0x00000004


	//----- nvinfo : EIATTR_RESERVED_SMEM_USED
	.align		4
.L_40:
        /*00c0*/ 	.byte	0x01, 0x41
	.zero		2


	//----- nvinfo : EIATTR_SPARSE_MMA_MASK
	.align		4
        /*00c4*/ 	.byte	0x03, 0x50
        /*00c6*/ 	.short	0x0000


	//----- nvinfo : EIATTR_TCGEN05_1CTA_USED
	.align		4
        /*00c8*/ 	.byte	0x01, 0x51
	.zero		2


	//----- nvinfo : EIATTR_MAXREG_COUNT
	.align		4
        /*00cc*/ 	.byte	0x03, 0x1b
        /*00ce*/ 	.short	0x00ff


	//----- nvinfo : EIATTR_NUM_BARRIERS
	.align		4
        /*00d0*/ 	.byte	0x02, 0x4c
        /*00d2*/ 	.byte	0x01
	.zero		1


	//----- nvinfo : EIATTR_INT_WARP_WIDE_INSTR_OFFSETS
	.align		4
        /*00d4*/ 	.byte	0x04, 0x31
        /*00d6*/ 	.short	(.L_42 - .L_41)


	//   ....[0]....
.L_41:
        /*00d8*/ 	.word	0x00001720


	//   ....[1]....
        /*00dc*/ 	.word	0x00001740


	//   ....[2]....
        /*00e0*/ 	.word	0x000017c0


	//   ....[3]....
        /*00e4*/ 	.word	0x00001ae0


	//   ....[4]....
        /*00e8*/ 	.word	0x00001d50


	//   ....[5]....
        /*00ec*/ 	.word	0x00001d60


	//   ....[6]....
        /*00f0*/ 	.word	0x00001ef0


	//   ....[7]....
        /*00f4*/ 	.word	0x00002160


	//   ....[8]....
        /*00f8*/ 	.word	0x00002170


	//   ....[9]....
        /*00fc*/ 	.word	0x00002c10


	//   ....[10]....
        /*0100*/ 	.word	0x00002c60


	//----- nvinfo : EIATTR_COOP_GROUP_MASK_REGIDS
	.align		4
.L_42:
        /*0104*/ 	.byte	0x04, 0x29
        /*0106*/ 	.short	(.L_44 - .L_43)


	//   ....[0]....
.L_43:
        /*0108*/ 	.word	0xffffffff


	//   ....[1]....
        /*010c*/ 	.word	0xffffffff


	//   ....[2]....
        /*0110*/ 	.word	0xffffffff


	//   ....[3]....
        /*0114*/ 	.word	0xffffffff


	//   ....[4]....
        /*0118*/ 	.word	0xffffffff


	//   ....[5]....
        /*011c*/ 	.word	0xffffffff


	//   ....[6]....
        /*0120*/ 	.word	0xffffffff


	//   ....[7]....
        /*0124*/ 	.word	0xffffffff


	//   ....[8]....
        /*0128*/ 	.word	0xffffffff


	//   ....[9]....
        /*012c*/ 	.word	0xffffffff


	//----- nvinfo : EIATTR_COOP_GROUP_INSTR_OFFSETS
	.align		4
.L_44:
        /*0130*/ 	.byte	0x04, 0x28
        /*0132*/ 	.short	(.L_46 - .L_45)


	//   ....[0]....
.L_45:
        /*0134*/ 	.word	0x00000050


	//   ....[1]....
        /*0138*/ 	.word	0x00000310


	//   ....[2]....
        /*013c*/ 	.word	0x00000500


	//   ....[3]....
        /*0140*/ 	.word	0x000009c0


	//   ....[4]....
        /*0144*/ 	.word	0x00000b00


	//   ....[5]....
        /*0148*/ 	.word	0x00000fb0


	//   ....[6]....
        /*014c*/ 	.word	0x000010f0


	//   ....[7]....
        /*0150*/ 	.word	0x000015e0


	//   ....[8]....
        /*0154*/ 	.word	0x00002aa0


	//   ....[9]....
        /*0158*/ 	.word	0x00002d10


	//----- nvinfo : EIATTR_VRC_CTA_INIT_COUNT
	.align		4
.L_46:
        /*015c*/ 	.byte	0x02, 0x4a
        /*015e*/ 	.byte	0x80
	.zero		1


	//----- nvinfo : EIATTR_MBARRIER_INSTR_OFFSETS
	.align		4
        /*0160*/ 	.byte	0x04, 0x39
        /*0162*/ 	.short	(.L_48 - .L_47)


	//   ....[0]....
.L_47:
        /*0164*/ 	.word	0x000017e0
        /*0168*/ 	.word	0x000000ff
        /*016c*/ 	.word	0x0000f000
        /*0170*/ 	.short	0x0100
        /*0172*/ 	.byte	0x0c
	.zero		1


	//   ....[1]....
        /*0174*/ 	.word	0x000017f0
        /*0178*/ 	.word	0x000000ff
        /*017c*/ 	.word	0x0000f020
        /*0180*/ 	.short	0x0100
        /*0182*/ 	.byte	0x0c
	.zero		1


	//   ....[2]....
        /*0184*/ 	.word	0x000018a0
        /*0188*/ 	.word	0x000000ff
        /*018c*/ 	.word	0x0000f008
        /*0190*/ 	.short	0x0100
        /*0192*/ 	.byte	0x0c
	.zero		1


	//   ....[3]....
        /*0194*/ 	.word	0x000018b0
        /*0198*/ 	.word	0x000000ff
        /*019c*/ 	.word	0x0000f028
        /*01a0*/ 	.short	0x0100
        /*01a2*/ 	.byte	0x0c
	.zero		1


	//   ....[4]....
        /*01a4*/ 	.word	0x000019c0
        /*01a8*/ 	.word	0x000000ff
        /*01ac*/ 	.word	0x0000f010
        /*01b0*/ 	.short	0x0100
        /*01b2*/ 	.byte	0x0c
	.zero		1


	//   ....[5]....
        /*01b4*/ 	.word	0x000019d0
        /*01b8*/ 	.word	0x000000ff
        /*01bc*/ 	.word	0x0000f030
        /*01c0*/ 	.short	0x0100
        /*01c2*/ 	.byte	0x0c
	.zero		1


	//   ....[6]....
        /*01c4*/ 	.word	0x00001b80
        /*01c8*/ 	.word	0x000000ff
        /*01cc*/ 	.word	0x0000f000
        /*01d0*/ 	.short	0x010a
        /*01d2*/ 	.byte	0x0c
	.zero		1


	//   ....[7]....
        /*01d4*/ 	.word	0x00001db0
        /*01d8*/ 	.word	0x000000ff
        /*01dc*/ 	.word	0x0000f020
        /*01e0*/ 	.short	0x010a
        /*01e2*/ 	.byte	0x0c
	.zero		1


	//   ....[8]....
        /*01e4*/ 	.word	0x00001fb0
        /*01e8*/ 	.word	0x000000ff
        /*01ec*/ 	.word	0x0000f000
        /*01f0*/ 	.short	0x010a
        /*01f2*/ 	.byte	0x12
	.zero		1


	//   ....[9]....
        /*01f4*/ 	.word	0x000021b0
        /*01f8*/ 	.word	0x000000ff
        /*01fc*/ 	.word	0x0000f020
        /*0200*/ 	.short	0x010a
        /*0202*/ 	.byte	0x12
	.zero		1


	//   ....[10]....
        /*0204*/ 	.word	0x00002280
        /*0208*/ 	.word	0x000000ff
        /*020c*/ 	.word	0x0000f000
        /*0210*/ 	.short	0x0108
        /*0212*/ 	.byte	0x0c
	.zero		1


	//   ....[11]....
        /*0214*/ 	.word	0x00002290
        /*0218*/ 	.word	0x000000ff
        /*021c*/ 	.word	0x0000f020
        /*0220*/ 	.short	0x0108
        /*0222*/ 	.byte	0x0c
	.zero		1


	//   ....[12]....
        /*0224*/ 	.word	0x000022e0
        /*0228*/ 	.word	0x000000ff
        /*022c*/ 	.word	0x0000f008
        /*0230*/ 	.short	0x0108
        /*0232*/ 	.byte	0x0c
	.zero		1


	//   ....[13]....
        /*0234*/ 	.word	0x000022f0
        /*0238*/ 	.word	0x000000ff
        /*023c*/ 	.word	0x0000f028
        /*0240*/ 	.short	0x0108
        /*0242*/ 	.byte	0x0c
	.zero		1


	//   ....[14]....
        /*0244*/ 	.word	0x00002340
        /*0248*/ 	.word	0x000000ff
        /*024c*/ 	.word	0x0000f010
        /*0250*/ 	.short	0x0108
        /*0252*/ 	.byte	0x0c
	.zero		1


	//   ....[15]....
        /*0254*/ 	.word	0x00002350
        /*0258*/ 	.word	0x000000ff
        /*025c*/ 	.word	0x0000f030
        /*0260*/ 	.short	0x0108
        /*0262*/ 	.byte	0x0c
	.zero		1


	//   ....[16]....
        /*0264*/ 	.word	0x00002d30
        /*0268*/ 	.word	0x000000ff
        /*026c*/ 	.word	0x0000f000
        /*0270*/ 	.short	0x010a
        /*0272*/ 	.byte	0x0c
	.zero		1


	//   ....[17]....
        /*0274*/ 	.word	0x00002d60
        /*0278*/ 	.word	0x000000ff
        /*027c*/ 	.word	0x0000f020
        /*0280*/ 	.short	0x010a
        /*0282*/ 	.byte	0x0c
	.zero		1


	//   ....[18]....
        /*0284*/ 	.word	0x00002d90
        /*0288*/ 	.word	0x000000ff
        /*028c*/ 	.word	0x0000f000
        /*0290*/ 	.short	0x010a
        /*0292*/ 	.byte	0x12
	.zero		1


	//   ....[19]....
        /*0294*/ 	.word	0x00002dc0
        /*0298*/ 	.word	0x000000ff
        /*029c*/ 	.word	0x0000f020
        /*02a0*/ 	.short	0x010a
        /*02a2*/ 	.byte	0x12
	.zero		1


	//----- nvinfo : EIATTR_NUM_MBARRIERS
	.align		4
.L_48:
        /*02a4*/ 	.byte	0x03, 0x38
        /*02a6*/ 	.short	0x0006


	//----- nvinfo : EIATTR_EXIT_INSTR_OFFSETS
	.align		4
        /*02a8*/ 	.byte	0x04, 0x1c
        /*02aa*/ 	.short	(.L_50 - .L_49)


	//   ....[0]....
.L_49:
        /*02ac*/ 	.word	0x00002d20


	//----- nvinfo : EIATTR_REQNTID
	.align		4
.L_50:
        /*02b0*/ 	.byte	0x04, 0x10
        /*02b2*/ 	.short	(.L_52 - .L_51)
.L_51:
        /*02b4*/ 	.word	0x00000080
        /*02b8*/ 	.word	0x00000001
        /*02bc*/ 	.word	0x00000001


	//----- nvinfo : EIATTR_CRS_STACK_SIZE
	.align		4
.L_52:
        /*02c0*/ 	.byte	0x04, 0x1e
        /*02c2*/ 	.short	(.L_54 - .L_53)
.L_53:
        /*02c4*/ 	.word	0x00000000


	//----- nvinfo : EIATTR_CBANK_PARAM_SIZE
	.align		4
.L_54:
        /*02c8*/ 	.byte	0x03, 0x19
        /*02ca*/ 	.short	0x0050


	//----- nvinfo : EIATTR_PARAM_CBANK
	.align		4
        /*02cc*/ 	.byte	0x04, 0x0a
        /*02ce*/ 	.short	(.L_56 - .L_55)
	.align		4
.L_55:
        /*02d0*/ 	.word	index@(.nv.constant0.gluon_tcgen05)
        /*02d4*/ 	.short	0x0380
        /*02d6*/ 	.short	0x0050


	//----- nvinfo : EIATTR_SW_WAR
	.align		4
.L_56:
        /*02d8*/ 	.byte	0x04, 0x36
        /*02da*/ 	.short	(.L_58 - .L_57)
.L_57:
        /*02dc*/ 	.word	0x00000008
.L_58:


//--------------------- .nv.compat                --------------------------
	.section	.nv.compat,"",@"SHT_CUDA_COMPAT_INFO"
	.align	4
        /*0000*/ 	.byte	0x02, 0x02, 0x02, 0x00, 0x02, 0x05, 0x05, 0x00, 0x02, 0x03, 0x03, 0x00, 0x02, 0x06, 0x01, 0x00


//--------------------- .nv.callgraph             --------------------------
	.section	.nv.callgraph,"",@"SHT_CUDA_CALLGRAPH"
	.align	4
	.sectionentsize	8
	.align		4
        /*0000*/ 	.word	0x00000000
	.align		4
        /*0004*/ 	.word	0xffffffff
	.align		4
        /*0008*/ 	.word	0x00000000
	.align		4
        /*000c*/ 	.word	0xfffffffe
	.align		4
        /*0010*/ 	.word	0x00000000
	.align		4
        /*0014*/ 	.word	0xfffffffd
	.align		4
        /*0018*/ 	.word	0x00000000
	.align		4
        /*001c*/ 	.word	0xfffffffc


//--------------------- .text.gluon_tcgen05       --------------------------
	.section	.text.gluon_tcgen05,"ax",@progbits
	.align	128
        .global         gluon_tcgen05
        .type           gluon_tcgen05,@function
        .size           gluon_tcgen05,(.L_x_81 - gluon_tcgen05)
        .other          gluon_tcgen05,@"STO_CUDA_ENTRY STV_DEFAULT"
gluon_tcgen05:
.text.gluon_tcgen05:
[----:B------:R-:W1:Y:S01]  /*0000*/  LDC R1, c[0x0][0x37c] ;  /* 0x0000df00ff017b82 */ /* 0x000e620000000800 */
[----:B------:R-:W2:Y:S02]  /*0010*/  S2R R0, SR_TID.X ;  /* 0x0000000000007919 */ /* 0x000ea40000002100 */
[----:B--2---:R-:W-:-:S13]  /*0020*/  ISETP.GE.U32.AND P1, PT, R0, 0x20, PT ;  /* 0x000000200000780c */ /* 0x004fda0003f26070 */
[----:B------:R-:W-:Y:S05]  /*0030*/  @P1 BRA `(.L_x_0) ;  /* 0x0000000000b81947 */ /* 0x000fea0003800000 */
[----:B------:R-:W2:Y:S01]  /*0040*/  S2UR UR6, SR_CgaCtaId ;  /* 0x00000000000679c3 */ /* 0x000ea20000008800 */
[----:B------:R-:W-:Y:S01]  /*0050*/  NOP ;  /* 0x0000000000007918 */ /* 0x000fe20000000000 */
[----:B------:R-:W-:Y:S02]  /*0060*/  UMOV UR4, 0x40 ;  /* 0x0000004000047882 */ /* 0x000fe40000000000 */
[----:B--2---:R-:W-:-:S09]  /*0070*/  ULEA UR4, UR6, UR4, 0x18 ;  /* 0x0000000406047291 */ /* 0x004fd2000f8ec0ff */
[----:B------:R-:W2:Y:S01]  /*0080*/  LDS.U8 R2, [UR4] ;  /* 0x00000004ff027984 */ /* 0x000ea20008000000 */
[----:B------:R-:W-:Y:S02]  /*0090*/  UMOV UR4, 0x400 ;  /* 0x0000040000047882 */ /* 0x000fe40000000000 */
[----:B------:R-:W-:Y:S01]  /*00a0*/  ULEA UR4, UR6, UR4, 0x18 ;  /* 0x0000000406047291 */ /* 0x000fe2000f8ec0ff */
[----:B--2---:R-:W-:-:S13]  /*00b0*/  ISETP.NE.AND P0, PT, R2, RZ, PT ;  /* 0x000000ff0200720c */ /* 0x004fda0003f05270 */
[----:B------:R-:W-:Y:S05]  /*00c0*/  @P0 BRA `(.L_x_1) ;  /* 0x00000000007c0947 */ /* 0x000fea0003800000 */
[----:B------:R-:W-:-:S13]  /*00d0*/  ELECT P0, URZ, PT ;  /* 0x0000000000ff782f */ /* 0x000fda0003800000 */
[----:B------:R-:W-:Y:S05]  /*00e0*/  @!P0 BRA `(.L_x_2) ;  /* 0x0000000000848947 */ /* 0x000fea0003800000 */
[----:B------:R-:W-:Y:S01]  /*00f0*/  UMOV UR5, 0x8 ;  /* 0x0000000800057882 */ /* 0x000fe20000000000 */
[----:B------:R-:W-:Y:S02]  /*0100*/  IMAD.MOV.U32 R5, RZ, RZ, 0x1 ;  /* 0x00000001ff057424 */ /* 0x000fe400078e00ff */
[----:B------:R-:W-:Y:S02]  /*0110*/  IMAD.MOV.U32 R3, RZ, RZ, 0xff ;  /* 0x000000ffff037424 */ /* 0x000fe400078e00ff */
[----:B------:R-:W-:Y:S04]  /*0120*/  DEPBAR.LE SB2, 0x36 ;  /* 0x0000ad800000791a */ /* 0x000fe80000000000 */
[----:B------:R-:W2:Y:S02]  /*0130*/  UTCATOMSWS.FIND_AND_SET.ALIGN UP0, UR5, UR5 ;  /* 0x00000005000575e3 */ /* 0x000ea40008000800 */
[----:B--2---:R-:W-:-:S04]  /*0140*/  PLOP3.LUT P0, PT, PT, PT, UP0, 0x80, 0x8 ;  /* 0x000000000008781c */ /* 0x004fc80003f0f008 */
[----:B------:R-:W-:-:S04]  /*0150*/  SEL R2, RZ, 0xffffffff, !P0 ;  /* 0xffffffffff027807 */ /* 0x000fc80004000000 */
[----:B------:R-:W-:Y:S01]  /*0160*/  ISETP.NE.AND P0, PT, R2, RZ, PT ;  /* 0x000000ff0200720c */ /* 0x000fe20003f05270 */
[----:B------:R-:W-:-:S12]  /*0170*/  IMAD.U32 R2, RZ, RZ, UR5 ;  /* 0x00000005ff027e24 */ /* 0x000fd8000f8e00ff */
[----:B------:R-:W-:Y:S05]  /*0180*/  @P0 BRA `(.L_x_3) ;  /* 0x0000000000240947 */ /* 0x000fea0003800000 */
.L_x_4:
[----:B------:R-:W-:Y:S05]  /*0190*/  NANOSLEEP 0x64 ;  /* 0x000000640000795d */ /* 0x000fea0003800000 */
[----:B------:R-:W-:-:S05]  /*01a0*/  UMOV UR5, 0x8 ;  /* 0x0000000800057882 */ /* 0x000fca0000000000 */
[----:B------:R-:W-:Y:S04]  /*01b0*/  DEPBAR.LE SB2, 0x36 ;  /* 0x0000ad800000791a */ /* 0x000fe80000000000 */
[----:B------:R-:W2:Y:S02]  /*01c0*/  UTCATOMSWS.FIND_AND_SET.ALIGN UP0, UR5, UR5 ;  /* 0x00000005000575e3 */ /* 0x000ea40008000800 */
[----:B--2---:R-:W-:-:S04]  /*01d0*/  PLOP3.LUT P0, PT, PT, PT, UP0, 0x80, 0x8 ;  /* 0x000000000008781c */ /* 0x004fc80003f0f008 */
[----:B------:R-:W-:-:S04]  /*01e0*/  SEL R2, RZ, 0xffffffff, !P0 ;  /* 0xffffffffff027807 */ /* 0x000fc80004000000 */
[----:B------:R-:W-:Y:S01]  /*01f0*/  ISETP.NE.AND P0, PT, R2, RZ, PT ;  /* 0x000000ff0200720c */ /* 0x000fe20003f05270 */
[----:B------:R-:W-:-:S12]  /*0200*/  IMAD.U32 R2, RZ, RZ, UR5 ;  /* 0x00000005ff027e24 */ /* 0x000fd8000f8e00ff */
[----:B------:R-:W-:Y:S05]  /*0210*/  @!P0 BRA `(.L_x_4) ;  /* 0xfffffffc00dc8947 */ /* 0x000fea000383ffff */
.L_x_3:
[C---:B------:R-:W-:Y:S01]  /*0220*/  VIADD R4, R2.reuse, 0x10 ;  /* 0x0000001002047836 */ /* 0x040fe20000000000 */
[----:B------:R-:W-:Y:S01]  /*0230*/  UMOV UR5, 0x50 ;  /* 0x0000005000057882 */ /* 0x000fe20000000000 */
[----:B------:R-:W-:Y:S01]  /*0240*/  SHF.L.U32 R3, R3, R2, RZ ;  /* 0x0000000203037219 */ /* 0x000fe200000006ff */
[----:B------:R-:W-:Y:S01]  /*0250*/  ULEA UR5, UR6, UR5, 0x18 ;  /* 0x0000000506057291 */ /* 0x000fe2000f8ec0ff */
[----:B------:R-:W-:Y:S01]  /*0260*/  IMAD.SHL.U32 R2, R2, 0x20, RZ ;  /* 0x0000002002027824 */ /* 0x000fe200078e00ff */
[----:B------:R-:W-:-:S04]  /*0270*/  SHF.L.U32 R4, R5, R4, RZ ;  /* 0x0000000405047219 */ /* 0x000fc800000006ff */
[----:B------:R-:W-:-:S05]  /*0280*/  LOP3.LUT R3, R4, R3, RZ, 0xfc, !PT ;  /* 0x0000000304037212 */ /* 0x000fca00078efcff */
[----:B------:R2:W-:Y:S04]  /*0290*/  ATOMS.OR RZ, [UR5], R3 ;  /* 0x00000003ffff798c */ /* 0x0005e8000b000005 */
[----:B------:R2:W-:Y:S01]  /*02a0*/  STS [UR4], R2 ;  /* 0x00000002ff007988 */ /* 0x0005e20008000804 */
[----:B------:R-:W-:Y:S05]  /*02b0*/  BRA `(.L_x_2) ;  /* 0x0000000000107947 */ /* 0x000fea0003800000 */
.L_x_1:
[----:B------:R-:W-:Y:S01]  /*02c0*/  IMAD.MOV.U32 R3, RZ, RZ, -0x1 ;  /* 0xffffffffff037424 */ /* 0x000fe200078e00ff */
[----:B------:R-:W-:-:S04]  /*02d0*/  MOV R2, 0x300 ;  /* 0x0000030000027802 */ /* 0x000fc80000000f00 */
[----:B------:R2:W-:Y:S03]  /*02e0*/  STS [UR4], R3 ;  /* 0x00000003ff007988 */ /* 0x0005e60008000804 */
[----:B-12---:R-:W-:Y:S05]  /*02f0*/  CALL.REL.NOINC `($__internal_1_$__cuda_sm10x_tcgen05_guardrail_trap_phase_invalid_during_alloc) ;  /* 0x0000002800c87944 */ /* 0x006fea0003c00000 */
.L_x_2:
[----:B------:R-:W-:Y:S05]  /*0300*/  WARPSYNC.ALL ;  /* 0x0000000000007948 */ /* 0x000fea0003800000 */
[----:B------:R-:W-:Y:S01]  /*0310*/  NOP ;  /* 0x0000000000007918 */ /* 0x000fe20000000000 */
.L_x_0:
[----:B------:R-:W3:Y:S08]  /*0320*/  S2UR UR4, SR_CgaCtaId ;  /* 0x00000000000479c3 */ /* 0x000ef00000008800 */
[----:B------:R-:W-:Y:S01]  /*0330*/  BAR.SYNC.DEFER_BLOCKING 0x0 ;  /* 0x0000000000007b1d */ /* 0x000fe20000010000 */
[----:B------:R-:W-:-:S05]  /*0340*/  LOP3.LUT R10, R0, 0x7f, RZ, 0xc0, !PT ;  /* 0x0000007f000a7812 */ /* 0x000fca00078ec0ff */
[----:B------:R-:W-:Y:S02]  /*0350*/  UMOV UR12, 0x400 ;  /* 0x00000400000c7882 */ /* 0x000fe40000000000 */
[----:B------:R-:W4:Y:S08]  /*0360*/  LDC R4, c[0x0][0x398] ;  /* 0x0000e600ff047b82 */ /* 0x000f300000000800 */
[----:B------:R-:W5:Y:S01]  /*0370*/  LDC R13, c[0x0][0x3a0] ;  /* 0x0000e800ff0d7b82 */ /* 0x000f620000000800 */
[----:B---3--:R-:W-:-:S07]  /*0380*/  ULEA UR12, UR4, UR12, 0x18 ;  /* 0x0000000c040c7291 */ /* 0x008fce000f8ec0ff */
[----:B------:R-:W3:Y:S02]  /*0390*/  S2UR UR13, SR_CTAID.Y ;  /* 0x00000000000d79c3 */ /* 0x000ee40000002600 */
[----:B--2---:R-:W2:Y:S06]  /*03a0*/  LDS R3, [UR12] ;  /* 0x0000000cff037984 */ /* 0x004eac0008000800 */
[----:B------:R-:W-:Y:S06]  /*03b0*/  BAR.SYNC.DEFER_BLOCKING 0x0 ;  /* 0x0000000000007b1d */ /* 0x000fec0000010000 */
[----:B------:R-:W-:Y:S05]  /*03c0*/  @P1 BRA `(.L_x_5) ;  /* 0x0000000000181947 */ /* 0x000fea0003800000 */
[----:B------:R-:W-:Y:S01]  /*03d0*/  ELECT P0, URZ, PT ;  /* 0x0000000000ff782f */ /* 0x000fe20003800000 */
[----:B------:R-:W-:Y:S01]  /*03e0*/  IMAD.MOV.U32 R2, RZ, RZ, 0x1 ;  /* 0x00000001ff027424 */ /* 0x000fe200078e00ff */
[----:B------:R-:W-:Y:S01]  /*03f0*/  UMOV UR5, 0x40 ;  /* 0x0000004000057882 */ /* 0x000fe20000000000 */
[----:B------:R-:W-:Y:S01]  /*0400*/  UVIRTCOUNT.DEALLOC.SMPOOL 0x80 ;  /* 0x000000800000784c */ /* 0x000fe20000000000 */
[----:B------:R-:W-:-:S09]  /*0410*/  ULEA UR5, UR4, UR5, 0x18 ;  /* 0x0000000504057291 */ /* 0x000fd2000f8ec0ff */
[----:B------:R5:W-:Y:S03]  /*0420*/  @P0 STS.U8 [UR5], R2 ;  /* 0x00000002ff000988 */ /* 0x000be60008000005 */
.L_x_5:
[----:B------:R-:W5:Y:S01]  /*0430*/  S2UR UR4, SR_CTAID.Z ;  /* 0x00000000000479c3 */ /* 0x000f620000002700 */
[----:B------:R-:W4:Y:S01]  /*0440*/  LDCU UR5, c[0x0][0x370] ;  /* 0x00006e00ff0577ac */ /* 0x000f220008000800 */
[----:B------:R-:W-:Y:S01]  /*0450*/  ISETP.GE.U32.AND P0, PT, R10, 0x20, PT ;  /* 0x000000200a00780c */ /* 0x000fe20003f06070 */
[----:B----4-:R-:W-:Y:S01]  /*0460*/  VIADD R4, R4, 0xffffffff ;  /* 0xffffffff04047836 */ /* 0x010fe20000000000 */
[C---:B------:R-:W-:Y:S01]  /*0470*/  ISETP.NE.U32.AND P2, PT, R10.reuse, RZ, PT ;  /* 0x000000ff0a00720c */ /* 0x040fe20003f45070 */
[----:B------:R-:W5:Y:S01]  /*0480*/  LDCU UR6, c[0x0][0x374] ;  /* 0x00006e80ff0677ac */ /* 0x000f620008000800 */
[----:B------:R-:W-:Y:S01]  /*0490*/  LEA R11, R10, UR12, 0x2 ;  /* 0x0000000c0a0b7c11 */ /* 0x000fe2000f8e10ff */
[----:B-----5:R-:W-:Y:S01]  /*04a0*/  VIADD R12, R13, 0xffffffff ;  /* 0xffffffff0d0c7836 */ /* 0x020fe20000000000 */
[----:B------:R-:W4:Y:S01]  /*04b0*/  S2UR UR7, SR_CTAID.X ;  /* 0x00000000000779c3 */ /* 0x000f220000002500 */
[----:B------:R-:W5:Y:S01]  /*04c0*/  LDCU.64 UR14, c[0x0][0x3c0] ;  /* 0x00007800ff0e77ac */ /* 0x000f620008000a00 */
[----:B--2---:R-:W-:Y:S01]  /*04d0*/  R2UR UR24, R3 ;  /* 0x00000000031872ca */ /* 0x004fe200000e0000 */
[----:B------:R-:W-:Y:S04]  /*04e0*/  BSSY.RECONVERGENT B0, `(.L_x_6) ;  /* 0x0000011000007945 */ /* 0x000fe80003800200 */
[----:B------:R2:W-:Y:S01]  /*04f0*/  @!P0 STS [R11], RZ ;  /* 0x000000ff0b008388 */ /* 0x0005e20000000800 */
[----:B------:R-:W-:-:S03]  /*0500*/  NOP ;  /* 0x0000000000007918 */ /* 0x000fc60000000000 */
[----:B------:R2:W-:Y:S01]  /*0510*/  @!P2 STS [UR12+0x24], R4 ;  /* 0x00002404ff00a988 */ /* 0x0005e2000800080c */
[----:B---3--:R-:W-:-:S03]  /*0520*/  UIMAD UR4, UR4, UR6, UR13 ;  /* 0x00000006040472a4 */ /* 0x008fc6000f8e020d */
[----:B------:R2:W-:Y:S01]  /*0530*/  @!P2 STS [UR12+0x20], R12 ;  /* 0x0000200cff00a988 */ /* 0x0005e2000800080c */
[----:B----4-:R-:W-:-:S04]  /*0540*/  UIMAD UR4, UR4, UR5, UR7 ;  /* 0x00000005040472a4 */ /* 0x010fc8000f8e0207 */
[----:B------:R-:W-:-:S04]  /*0550*/  UIMAD UR4, UR4, 0x180, URZ ;  /* 0x00000180040478a4 */ /* 0x000fc8000f8e02ff */
[----:B-----5:R-:W-:-:S04]  /*0560*/  UIADD3 UR20, UP0, UPT, UR4, UR14, URZ ;  /* 0x0000000e04147290 */ /* 0x020fc8000ff1e0ff */
[----:B------:R-:W-:Y:S01]  /*0570*/  ULEA.HI.X.SX32 UR21, UR4, UR15, 0x1, UP0 ;  /* 0x0000000f04157291 */ /* 0x000fe200080f0eff */
[----:B--2---:R-:W-:Y:S11]  /*0580*/  @P2 BRA `(.L_x_7) ;  /* 0x0000000000182947 */ /* 0x004ff60003800000 */
[----:B------:R-:W2:Y:S01]  /*0590*/  LDS R2, [UR12+0x8] ;  /* 0x0000080cff027984 */ /* 0x000ea20008000800 */
[----:B------:R-:W3:Y:S01]  /*05a0*/  LDC.64 R6, c[0x0][0x380] ;  /* 0x0000e000ff067b82 */ /* 0x000ee20000000a00 */
[----:B------:R-:W-:Y:S02]  /*05b0*/  IMAD.MOV.U32 R3, RZ, RZ, 0x70 ;  /* 0x00000070ff037424 */ /* 0x000fe400078e00ff */
[----:B---3--:R3:W-:Y:S03]  /*05c0*/  STS.64 [UR12], R6 ;  /* 0x00000006ff007988 */ /* 0x0087e60008000a0c */
[----:B--2---:R-:W-:-:S05]  /*05d0*/  LOP3.LUT R2, R2, 0x10, R3, 0xd8, !PT ;  /* 0x0000001002027812 */ /* 0x004fca00078ed803 */
[----:B------:R3:W-:Y:S02]  /*05e0*/  STS [UR12+0x8], R2 ;  /* 0x00000802ff007988 */ /* 0x0007e4000800080c */
.L_x_7:
[----:B------:R-:W-:Y:S05]  /*05f0*/  BSYNC.RECONVERGENT B0 ;  /* 0x0000000000007941 */ /* 0x000fea0003800200 */
.L_x_6:
[----:B------:R-:W-:Y:S04]  /*0600*/  BSSY.RECONVERGENT B0, `(.L_x_8) ;  /* 0x000000a000007945 */ /* 0x000fe80003800200 */
[----:B------:R-:W-:Y:S05]  /*0610*/  @P2 BRA `(.L_x_9) ;  /* 0x0000000000202947 */ /* 0x000fea0003800000 */
[----:B---3--:R-:W2:Y:S01]  /*0620*/  LDS R2, [UR12+0x34] ;  /* 0x0000340cff027984 */ /* 0x008ea20008000800 */
[----:B------:R-:W-:Y:S02]  /*0630*/  IMAD.MOV.U32 R3, RZ, RZ, 0x1f000000 ;  /* 0x1f000000ff037424 */ /* 0x000fe400078e00ff */
[----:B------:R-:W-:Y:S01]  /*0640*/  @!P2 IMAD.MOV.U32 R5, RZ, RZ, 0x3f ;  /* 0x0000003fff05a424 */ /* 0x000fe200078e00ff */
[----:B------:R-:W3:Y:S02]  /*0650*/  @!P2 LDS R6, [UR12+0x38] ;  /* 0x0000380cff06a984 */ /* 0x000ee40008000800 */
[----:B--2---:R-:W-:Y:S02]  /*0660*/  LOP3.LUT R2, R2, 0xff000000, R3, 0xb8, !PT ;  /* 0xff00000002027812 */ /* 0x004fe400078eb803 */
[----:B---3--:R-:W-:-:S03]  /*0670*/  @!P2 LOP3.LUT R3, R6, 0xff, R5, 0xb8, !PT ;  /* 0x000000ff0603a812 */ /* 0x008fc600078eb805 */
[----:B------:R2:W-:Y:S04]  /*0680*/  STS [UR12+0x34], R2 ;  /* 0x00003402ff007988 */ /* 0x0005e8000800080c */
[----:B------:R2:W-:Y:S02]  /*0690*/  @!P2 STS [UR12+0x38], R3 ;  /* 0x00003803ff00a988 */ /* 0x0005e4000800080c */
.L_x_9:
[----:B------:R-:W-:Y:S05]  /*06a0*/  BSYNC.RECONVERGENT B0 ;  /* 0x0000000000007941 */ /* 0x000fea0003800200 */
.L_x_8:
[----:B------:R-:W-:Y:S04]  /*06b0*/  BSSY.RECONVERGENT B0, `(.L_x_10) ;  /* 0x000000e000007945 */ /* 0x000fe80003800200 */
[----:B------:R-:W-:Y:S05]  /*06c0*/  @P2 BRA `(.L_x_11) ;  /* 0x0000000000302947 */ /* 0x000fea0003800000 */
[----:B--2---:R-:W2:Y:S01]  /*06d0*/  LDS R3, [UR12+0x34] ;  /* 0x0000340cff037984 */ /* 0x004ea20008000800 */
[----:B------:R-:W4:Y:S03]  /*06e0*/  LDC.64 R8, c[0x0][0x3a8] ;  /* 0x0000ea00ff087b82 */ /* 0x000f260000000a00 */
[----:B---3--:R-:W3:Y:S01]  /*06f0*/  LDS R2, [UR12+0x1c] ;  /* 0x00001c0cff027984 */ /* 0x008ee20008000800 */
[C---:B----4-:R-:W-:Y:S01]  /*0700*/  SHF.L.U64.HI R6, R8.reuse, 0x1, R9 ;  /* 0x0000000108067819 */ /* 0x050fe20000010209 */
[----:B------:R-:W-:-:S03]  /*0710*/  IMAD.SHL.U32 R5, R8, 0x2, RZ ;  /* 0x0000000208057824 */ /* 0x000fc600078e00ff */
[--C-:B------:R-:W-:Y:S02]  /*0720*/  SHF.R.U32.HI R7, RZ, 0x4, R6.reuse ;  /* 0x00000004ff077819 */ /* 0x100fe40000011606 */
[----:B------:R-:W-:-:S05]  /*0730*/  SHF.R.U64 R5, R5, 0x4, R6 ;  /* 0x0000000405057819 */ /* 0x000fca0000001206 */
[----:B------:R4:W-:Y:S01]  /*0740*/  STS [UR12+0xc], R5 ;  /* 0x00000c05ff007988 */ /* 0x0009e2000800080c */
[----:B--2---:R-:W-:Y:S02]  /*0750*/  LOP3.LUT R3, R3, 0x7, RZ, 0xb8, !PT ;  /* 0x0000000703037812 */ /* 0x004fe400078eb8ff */
[----:B---3--:R-:W-:-:S03]  /*0760*/  LOP3.LUT R2, R2, 0xf, R7, 0xb8, !PT ;  /* 0x0000000f02027812 */ /* 0x008fc600078eb807 */
[----:B------:R4:W-:Y:S04]  /*0770*/  STS [UR12+0x34], R3 ;  /* 0x00003403ff007988 */ /* 0x0009e8000800080c */
[----:B------:R4:W-:Y:S02]  /*0780*/  STS [UR12+0x1c], R2 ;  /* 0x00001c02ff007988 */ /* 0x0009e4000800080c */
.L_x_11:
[----:B------:R-:W-:Y:S05]  /*0790*/  BSYNC.RECONVERGENT B0 ;  /* 0x0000000000007941 */ /* 0x000fea0003800200 */
.L_x_10:
[----:B------:R-:W-:Y:S04]  /*07a0*/  BSSY.RECONVERGENT B1, `(.L_x_12) ;  /* 0x000001a000017945 */ /* 0x000fe80003800200 */
[----:B------:R-:W-:Y:S04]  /*07b0*/  BSSY.RELIABLE B0, `(.L_x_13) ;  /* 0x0000015000007945 */ /* 0x000fe80003800100 */
[----:B------:R-:W-:Y:S05]  /*07c0*/  @P2 BRA `(.L_x_14) ;  /* 0x0000000000202947 */ /* 0x000fea0003800000 */
[----:B--234-:R-:W2:Y:S02]  /*07d0*/  LDS R2, [UR12+0x34] ;  /* 0x0000340cff027984 */ /* 0x01cea40008000800 */
[----:B--2---:R-:W-:-:S05]  /*07e0*/  LOP3.LUT R2, R2, 0x38, RZ, 0xb8, !PT ;  /* 0x0000003802027812 */ /* 0x004fca00078eb8ff */
[----:B------:R2:W-:Y:S01]  /*07f0*/  STS [UR12+0x34], R2 ;  /* 0x00003402ff007988 */ /* 0x0005e2000800080c */
[----:B------:R-:W-:Y:S05]  /*0800*/  @P2 BRA `(.L_x_15) ;  /* 0x0000000000202947 */ /* 0x000fea0003800000 */
[----:B--2---:R-:W2:Y:S01]  /*0810*/  LDS R2, [UR12+0x8] ;  /* 0x0000080cff027984 */ /* 0x004ea20008000800 */
[----:B------:R-:W-:-:S05]  /*0820*/  IMAD.MOV.U32 R3, RZ, RZ, 0x780 ;  /* 0x00000780ff037424 */ /* 0x000fca00078e00ff */
[----:B--2---:R-:W-:-:S05]  /*0830*/  LOP3.LUT R2, R2, 0x500, R3, 0xd8, !PT ;  /* 0x0000050002027812 */ /* 0x004fca00078ed803 */
[----:B------:R5:W-:Y:S02]  /*0840*/  STS [UR12+0x8], R2 ;  /* 0x00000802ff007988 */ /* 0x000be4000800080c */
.L_x_14:
[----:B------:R-:W-:Y:S05]  /*0850*/  @P2 BRA `(.L_x_16) ;  /* 0x0000000000282947 */ /* 0x000fea0003800000 */
[----:B--2345:R-:W2:Y:S02]  /*0860*/  LDS R2, [UR12+0x8] ;  /* 0x0000080cff027984 */ /* 0x03cea40008000800 */
[----:B--2---:R-:W-:-:S05]  /*0870*/  LOP3.LUT R2, R2, 0x1800, RZ, 0xb8, !PT ;  /* 0x0000180002027812 */ /* 0x004fca00078eb8ff */
[----:B------:R3:W-:Y:S02]  /*0880*/  STS [UR12+0x8], R2 ;  /* 0x00000802ff007988 */ /* 0x0007e4000800080c */
.L_x_15:
[----:B------:R-:W-:Y:S05]  /*0890*/  @P2 BREAK.RELIABLE B0 ;  /* 0x0000000000002942 */ /* 0x000fea0003800100 */
[----:B------:R-:W-:Y:S05]  /*08a0*/  @P2 BRA `(.L_x_17) ;  /* 0x0000000000242947 */ /* 0x000fea0003800000 */
[----:B------:R-:W4:Y:S01]  /*08b0*/  LDS R3, [UR12+0x8] ;  /* 0x0000080cff037984 */ /* 0x000f220008000800 */
[----:B--23--:R-:W-:-:S05]  /*08c0*/  IMAD.MOV.U32 R2, RZ, RZ, 0x6000 ;  /* 0x00006000ff027424 */ /* 0x00cfca00078e00ff */
[----:B----4-:R-:W-:-:S04]  /*08d0*/  LOP3.LUT R2, R3, 0x4000, R2, 0xd8, !PT ;  /* 0x0000400003027812 */ /* 0x010fc800078ed802 */
[----:B------:R-:W-:-:S05]  /*08e0*/  LOP3.LUT R2, R2, 0x400000, RZ, 0xb8, !PT ;  /* 0x0040000002027812 */ /* 0x000fca00078eb8ff */
[----:B------:R2:W-:Y:S02]  /*08f0*/  STS [UR12+0x8], R2 ;  /* 0x00000802ff007988 */ /* 0x0005e4000800080c */
.L_x_16:
[----:B------:R-:W-:Y:S05]  /*0900*/  BSYNC.RELIABLE B0 ;  /* 0x0000000000007941 */ /* 0x000fea0003800100 */
.L_x_13:
[----:B--2345:R-:W2:Y:S02]  /*0910*/  @!P2 LDS R2, [UR12+0x8] ;  /* 0x0000080cff02a984 */ /* 0x03cea40008000800 */
[----:B--2---:R-:W-:-:S05]  /*0920*/  @!P2 LOP3.LUT R2, R2, 0x8000, RZ, 0xb8, !PT ;  /* 0x000080000202a812 */ /* 0x004fca00078eb8ff */
[----:B------:R4:W-:Y:S02]  /*0930*/  @!P2 STS [UR12+0x8], R2 ;  /* 0x00000802ff00a988 */ /* 0x0009e4000800080c */
.L_x_17:
[----:B------:R-:W-:Y:S05]  /*0940*/  BSYNC.RECONVERGENT B1 ;  /* 0x0000000000017941 */ /* 0x000fea0003800200 */
.L_x_12:
[----:B------:R-:W-:Y:S05]  /*0950*/  WARPSYNC.ALL ;  /* 0x0000000000007948 */ /* 0x000fea0003800000 */
[----:B------:R-:W-:Y:S01]  /*0960*/  NOP ;  /* 0x0000000000007918 */ /* 0x000fe20000000000 */
[----:B------:R-:W5:Y:S02]  /*0970*/  LDC R5, c[0x0][0x39c] ;  /* 0x0000e700ff057b82 */ /* 0x000f640000000800 */
[----:B-----5:R-:W-:Y:S01]  /*0980*/  VIADD R5, R5, 0xffffffff ;  /* 0xffffffff05057836 */ /* 0x020fe20000000000 */
[----:B------:R-:W-:Y:S06]  /*0990*/  @P0 BRA `(.L_x_18) ;  /* 0x0000000000300947 */ /* 0x000fec0003800000 */
[----:B--234-:R-:W2:Y:S01]  /*09a0*/  S2R R2, SR_LANEID ;  /* 0x0000000000027919 */ /* 0x01cea20000000000 */
[----:B------:R-:W-:Y:S05]  /*09b0*/  WARPSYNC.ALL ;  /* 0x0000000000007948 */ /* 0x000fea0003800000 */
[----:B------:R-:W-:Y:S01]  /*09c0*/  NOP ;  /* 0x0000000000007918 */ /* 0x000fe20000000000 */
[----:B--2---:R-:W-:-:S05]  /*09d0*/  IMAD.SHL.U32 R6, R2, 0x4, RZ ;  /* 0x0000000402067824 */ /* 0x004fca00078e00ff */
[----:B------:R-:W2:Y:S01]  /*09e0*/  LDS R7, [R6+UR12] ;  /* 0x0000000c06077984 */ /* 0x000ea20008000800 */
[----:B------:R-:W-:-:S05]  /*09f0*/  IADD3 R2, P3, PT, R6, UR20, RZ ;  /* 0x0000001406027c10 */ /* 0x000fca000ff7e0ff */
[----:B------:R-:W-:-:S05]  /*0a00*/  IMAD.X R3, RZ, RZ, UR21, P3 ;  /* 0x00000015ff037e24 */ /* 0x000fca00098e06ff */
[----:B--2---:R5:W2:Y:S01]  /*0a10*/  ATOMG.E.EXCH.STRONG.GPU PT, RZ, [R2], R7 ;  /* 0x0000000702ff73a8 */ /* 0x004aa200041ee100 */
[----:B------:R-:W-:-:S04]  /*0a20*/  DEPBAR {5,4,3,2,1,0} ;  /* 0x0000003f0000791a */ /* 0x000fc80000000000 */
[----:B------:R-:W3:Y:S02]  /*0a30*/  CCTL.E.C.LDCU.IV.DEEP [UR20] ;  /* 0x0000000014007540 */ /* 0x000ee40009c08000 */
[----:B---3--:R5:W-:Y:S01]  /*0a40*/  UTMACCTL.IV [UR20] ;  /* 0x00000000140079b9 */ /* 0x008be20008000000 */
[----:B------:R-:W-:Y:S01]  /*0a50*/  NOP ;  /* 0x0000000000007918 */ /* 0x000fe20000000000 */
.L_x_18:
[----:B------:R-:W-:Y:S05]  /*0a60*/  @P0 BRA `(.L_x_19) ;  /* 0x00000000000c0947 */ /* 0x000fea0003800000 */
[----:B------:R0:W-:Y:S01]  /*0a70*/  UTMACMDFLUSH ;  /* 0x00000000000079b7 */ /* 0x0001e20000000000 */
[----:B------:R-:W-:Y:S05]  /*0a80*/  @P0 BRA `(.L_x_19) ;  /* 0x0000000000040947 */ /* 0x000fea0003800000 */
[----:B------:R-:W-:-:S04]  /*0a90*/  DEPBAR.LE SB0, 0x0 ;  /* 0x000080000000791a */ /* 0x000fc80000000000 */
.L_x_19:
[----:B------:R-:W-:Y:S05]  /*0aa0*/  WARPSYNC.ALL ;  /* 0x0000000000007948 */ /* 0x000fea0003800000 */
[----:B------:R-:W-:Y:S01]  /*0ab0*/  NOP ;  /* 0x0000000000007918 */ /* 0x000fe20000000000 */
[----:B--2---:R-:W-:Y:S06]  /*0ac0*/  BAR.SYNC.DEFER_BLOCKING 0x0 ;  /* 0x0000000000007b1d */ /* 0x004fec0000010000 */
[----:B------:R-:W-:Y:S02]  /*0ad0*/  BSSY.RECONVERGENT B1, `(.L_x_20) ;  /* 0x000000b000017945 */ /* 0x000fe40003800200 */
[----:B------:R-:W-:Y:S06]  /*0ae0*/  BAR.SYNC.DEFER_BLOCKING 0x0 ;  /* 0x0000000000007b1d */ /* 0x000fec0000010000 */
[----:B------:R2:W-:Y:S01]  /*0af0*/  @!P0 STS [R11], RZ ;  /* 0x000000ff0b008388 */ /* 0x0005e20000000800 */
[----:B------:R-:W-:Y:S01]  /*0b00*/  NOP ;  /* 0x0000000000007918 */ /* 0x000fe20000000000 */
[----:B------:R-:W-:Y:S05]  /*0b10*/  @P2 BRA `(.L_x_21) ;  /* 0x0000000000182947 */ /* 0x000fea0003800000 */
[----:B---345:R-:W3:Y:S01]  /*0b20*/  LDS R2, [UR12+0x8] ;  /* 0x0000080cff027984 */ /* 0x038ee20008000800 */
[----:B------:R-:W4:Y:S01]  /*0b30*/  LDC.64 R6, c[0x0][0x388] ;  /* 0x0000e200ff067b82 */ /* 0x000f220000000a00 */
[----:B------:R-:W-:Y:S02]  /*0b40*/  IMAD.MOV.U32 R3, RZ, RZ, 0x70 ;  /* 0x00000070ff037424 */ /* 0x000fe400078e00ff */
[----:B----4-:R4:W-:Y:S03]  /*0b50*/  STS.64 [UR12], R6 ;  /* 0x00000006ff007988 */ /* 0x0109e60008000a0c */
[----:B---3--:R-:W-:-:S05]  /*0b60*/  LOP3.LUT R2, R2, 0x10, R3, 0xd8, !PT ;  /* 0x0000001002027812 */ /* 0x008fca00078ed803 */
[----:B------:R4:W-:Y:S02]  /*0b70*/  STS [UR12+0x8], R2 ;  /* 0x00000802ff007988 */ /* 0x0009e4000800080c */
.L_x_21:
[----:B-----5:R-:W-:Y:S05]  /*0b80*/  BSYNC.RECONVERGENT B1 ;  /* 0x0000000000017941 */ /* 0x020fea0003800200 */
.L_x_20:
[----:B------:R-:W-:Y:S04]  /*0b90*/  BSSY.RECONVERGENT B1, `(.L_x_22) ;  /* 0x000000a000017945 */ /* 0x000fe80003800200 */
[----:B------:R-:W-:Y:S05]  /*0ba0*/  @P2 BRA `(.L_x_23) ;  /* 0x0000000000202947 */ /* 0x000fea0003800000 */
[----:B---34-:R-:W3:Y:S01]  /*0bb0*/  LDS R2, [UR12+0x34] ;  /* 0x0000340cff027984 */ /* 0x018ee20008000800 */
[----:B------:R-:W-:Y:S02]  /*0bc0*/  IMAD.MOV.U32 R3, RZ, RZ, 0x3f000000 ;  /* 0x3f000000ff037424 */ /* 0x000fe400078e00ff */
[----:B------:R-:W-:Y:S01]  /*0bd0*/  @!P2 IMAD.MOV.U32 R6, RZ, RZ, 0x1f ;  /* 0x0000001fff06a424 */ /* 0x000fe200078e00ff */
[----:B------:R-:W4:Y:S02]  /*0be0*/  @!P2 LDS R7, [UR12+0x38] ;  /* 0x0000380cff07a984 */ /* 0x000f240008000800 */
[----:B---3--:R-:W-:Y:S02]  /*0bf0*/  LOP3.LUT R2, R2, 0xff000000, R3, 0xb8, !PT ;  /* 0xff00000002027812 */ /* 0x008fe400078eb803 */
[----:B----4-:R-:W-:-:S03]  /*0c00*/  @!P2 LOP3.LUT R3, R7, 0xff, R6, 0xb8, !PT ;  /* 0x000000ff0703a812 */ /* 0x010fc600078eb806 */
[----:B------:R5:W-:Y:S04]  /*0c10*/  STS [UR12+0x34], R2 ;  /* 0x00003402ff007988 */ /* 0x000be8000800080c */
[----:B------:R5:W-:Y:S02]  /*0c20*/  @!P2 STS [UR12+0x38], R3 ;  /* 0x00003803ff00a988 */ /* 0x000be4000800080c */
.L_x_23:
[----:B------:R-:W-:Y:S05]  /*0c30*/  BSYNC.RECONVERGENT B1 ;  /* 0x0000000000017941 */ /* 0x000fea0003800200 */
.L_x_22:
[----:B------:R-:W-:Y:S04]  /*0c40*/  BSSY.RECONVERGENT B1, `(.L_x_24) ;  /* 0x0000004000017945 */ /* 0x000fe80003800200 */
[----:B------:R-:W-:Y:S05]  /*0c50*/  @P2 BRA `(.L_x_25) ;  /* 0x0000000000082947 */ /* 0x000fea0003800000 */
[----:B------:R2:W-:Y:S04]  /*0c60*/  STS [UR12+0x24], R12 ;  /* 0x0000240cff007988 */ /* 0x0005e8000800080c */
[----:B------:R2:W-:Y:S02]  /*0c70*/  STS [UR12+0x20], R5 ;  /* 0x00002005ff007988 */ /* 0x0005e4000800080c */
.L_x_25:
[----:B------:R-:W-:Y:S05]  /*0c80*/  BSYNC.RECONVERGENT B1 ;  /* 0x0000000000017941 */ /* 0x000fea0003800200 */
.L_x_24:
[----:B------:R-:W-:Y:S04]  /*0c90*/  BSSY.RECONVERGENT B1, `(.L_x_26) ;  /* 0x000000e000017945 */ /* 0x000fe80003800200 */
[----:B------:R-:W-:Y:S05]  /*0ca0*/  @P2 BRA `(.L_x_27) ;  /* 0x0000000000302947 */ /* 0x000fea0003800000 */
[----:B-----5:R-:W5:Y:S01]  /*0cb0*/  LDS R3, [UR12+0x34] ;  /* 0x0000340cff037984 */ /* 0x020f620008000800 */
[----:B----4-:R-:W4:Y:S03]  /*0cc0*/  LDC.64 R6, c[0x0][0x3b0] ;  /* 0x0000ec00ff067b82 */ /* 0x010f260000000a00 */
[----:B---3--:R-:W3:Y:S01]  /*0cd0*/  LDS R2, [UR12+0x1c] ;  /* 0x00001c0cff027984 */ /* 0x008ee20008000800 */
[C---:B----4-:R-:W-:Y:S01]  /*0ce0*/  SHF.L.U64.HI R7, R6.reuse, 0x1, R7 ;  /* 0x0000000106077819 */ /* 0x050fe20000010207 */
[----:B------:R-:W-:-:S03]  /*0cf0*/  IMAD.SHL.U32 R6, R6, 0x2, RZ ;  /* 0x0000000206067824 */ /* 0x000fc600078e00ff */
[--C-:B------:R-:W-:Y:S02]  /*0d00*/  SHF.R.U32.HI R9, RZ, 0x4, R7.reuse ;  /* 0x00000004ff097819 */ /* 0x100fe40000011607 */
[----:B------:R-:W-:-:S05]  /*0d10*/  SHF.R.U64 R6, R6, 0x4, R7 ;  /* 0x0000000406067819 */ /* 0x000fca0000001207 */
[----:B------:R4:W-:Y:S01]  /*0d20*/  STS [UR12+0xc], R6 ;  /* 0x00000c06ff007988 */ /* 0x0009e2000800080c */
[----:B-----5:R-:W-:Y:S02]  /*0d30*/  LOP3.LUT R3, R3, 0x7, RZ, 0xb8, !PT ;  /* 0x0000000703037812 */ /* 0x020fe400078eb8ff */
[----:B---3--:R-:W-:-:S03]  /*0d40*/  LOP3.LUT R2, R2, 0xf, R9, 0xb8, !PT ;  /* 0x0000000f02027812 */ /* 0x008fc600078eb809 */
[----:B------:R4:W-:Y:S04]  /*0d50*/  STS [UR12+0x34], R3 ;  /* 0x00003403ff007988 */ /* 0x0009e8000800080c */
[----:B------:R4:W-:Y:S02]  /*0d60*/  STS [UR12+0x1c], R2 ;  /* 0x00001c02ff007988 */ /* 0x0009e4000800080c */
.L_x_27:
[----:B------:R-:W-:Y:S05]  /*0d70*/  BSYNC.RECONVERGENT B1 ;  /* 0x0000000000017941 */ /* 0x000fea0003800200 */
.L_x_26:
[----:B------:R-:W-:Y:S04]  /*0d80*/  BSSY.RECONVERGENT B2, `(.L_x_28) ;  /* 0x000001a000027945 */ /* 0x000fe80003800200 */
[----:B------:R-:W-:Y:S04]  /*0d90*/  BSSY.RELIABLE B1, `(.L_x_29) ;  /* 0x0000015000017945 */ /* 0x000fe80003800100 */
[----:B------:R-:W-:Y:S05]  /*0da0*/  @P2 BRA `(.L_x_30) ;  /* 0x0000000000202947 */ /* 0x000fea0003800000 */
[----:B---345:R-:W3:Y:S02]  /*0db0*/  LDS R2, [UR12+0x34] ;  /* 0x0000340cff027984 */ /* 0x038ee40008000800 */
[----:B---3--:R-:W-:-:S05]  /*0dc0*/  LOP3.LUT R2, R2, 0x38, RZ, 0xb8, !PT ;  /* 0x0000003802027812 */ /* 0x008fca00078eb8ff */
[----:B------:R3:W-:Y:S01]  /*0dd0*/  STS [UR12+0x34], R2 ;  /* 0x00003402ff007988 */ /* 0x0007e2000800080c */
[----:B------:R-:W-:Y:S05]  /*0de0*/  @P2 BRA `(.L_x_31) ;  /* 0x0000000000202947 */ /* 0x000fea0003800000 */
[----:B---3--:R-:W3:Y:S01]  /*0df0*/  LDS R2, [UR12+0x8] ;  /* 0x0000080cff027984 */ /* 0x008ee20008000800 */
[----:B------:R-:W-:-:S05]  /*0e00*/  IMAD.MOV.U32 R3, RZ, RZ, 0x780 ;  /* 0x00000780ff037424 */ /* 0x000fca00078e00ff */
[----:B---3--:R-:W-:-:S05]  /*0e10*/  LOP3.LUT R2, R2, 0x500, R3, 0xd8, !PT ;  /* 0x0000050002027812 */ /* 0x008fca00078ed803 */
[----:B------:R3:W-:Y:S02]  /*0e20*/  STS [UR12+0x8], R2 ;  /* 0x00000802ff007988 */ /* 0x0007e4000800080c */
.L_x_30:
[----:B------:R-:W-:Y:S05]  /*0e30*/  @P2 BRA `(.L_x_32) ;  /* 0x0000000000282947 */ /* 0x000fea0003800000 */
[----:B---345:R-:W3:Y:S02]  /*0e40*/  LDS R2, [UR12+0x8] ;  /* 0x0000080cff027984 */ /* 0x038ee40008000800 */
[----:B---3--:R-:W-:-:S05]  /*0e50*/  LOP3.LUT R2, R2, 0x1800, RZ, 0xb8, !PT ;  /* 0x0000180002027812 */ /* 0x008fca00078eb8ff */
[----:B------:R4:W-:Y:S02]  /*0e60*/  STS [UR12+0x8], R2 ;  /* 0x00000802ff007988 */ /* 0x0009e4000800080c */
.L_x_31:
[----:B------:R-:W-:Y:S05]  /*0e70*/  @P2 BREAK.RELIABLE B1 ;  /* 0x0000000000012942 */ /* 0x000fea0003800100 */
[----:B------:R-:W-:Y:S05]  /*0e80*/  @P2 BRA `(.L_x_33) ;  /* 0x0000000000242947 */ /* 0x000fea0003800000 */
[----:B---34-:R-:W3:Y:S01]  /*0e90*/  LDS R2, [UR12+0x8] ;  /* 0x0000080cff027984 */ /* 0x018ee20008000800 */
[----:B------:R-:W-:-:S05]  /*0ea0*/  IMAD.MOV.U32 R3, RZ, RZ, 0x6000 ;  /* 0x00006000ff037424 */ /* 0x000fca00078e00ff */
[----:B---3--:R-:W-:-:S04]  /*0eb0*/  LOP3.LUT R2, R2, 0x6000, R3, 0xd8, !PT ;  /* 0x0000600002027812 */ /* 0x008fc800078ed803 */
[----:B------:R-:W-:-:S05]  /*0ec0*/  LOP3.LUT R2, R2, 0x400000, RZ, 0xb8, !PT ;  /* 0x0040000002027812 */ /* 0x000fca00078eb8ff */
[----:B------:R3:W-:Y:S02]  /*0ed0*/  STS [UR12+0x8], R2 ;  /* 0x00000802ff007988 */ /* 0x0007e4000800080c */
.L_x_32:
[----:B------:R-:W-:Y:S05]  /*0ee0*/  BSYNC.RELIABLE B1 ;  /* 0x0000000000017941 */ /* 0x000fea0003800100 */
.L_x_29:
[----:B---345:R-:W3:Y:S02]  /*0ef0*/  @!P2 LDS R2, [UR12+0x8] ;  /* 0x0000080cff02a984 */ /* 0x038ee40008000800 */
[----:B---3--:R-:W-:-:S05]  /*0f00*/  @!P2 LOP3.LUT R2, R2, 0x8000, RZ, 0xb8, !PT ;  /* 0x000080000202a812 */ /* 0x008fca00078eb8ff */
[----:B------:R5:W-:Y:S02]  /*0f10*/  @!P2 STS [UR12+0x8], R2 ;  /* 0x00000802ff00a988 */ /* 0x000be4000800080c */
.L_x_33:
[----:B------:R-:W-:Y:S05]  /*0f20*/  BSYNC.RECONVERGENT B2 ;  /* 0x0000000000027941 */ /* 0x000fea0003800200 */
.L_x_28:
[----:B------:R-:W-:Y:S05]  /*0f30*/  WARPSYNC.ALL ;  /* 0x0000000000007948 */ /* 0x000fea0003800000 */
[----:B------:R-:W-:Y:S01]  /*0f40*/  NOP ;  /* 0x0000000000007918 */ /* 0x000fe20000000000 */
[----:B------:R-:W-:-:S04]  /*0f50*/  UIADD3 UR5, UPT, UPT, UR4, 0x80, URZ ;  /* 0x0000008004057890 */ /* 0x000fc8000fffe0ff */
[----:B------:R-:W-:-:S04]  /*0f60*/  UIADD3 UR22, UP0, UPT, UR5, UR14, URZ ;  /* 0x0000000e05167290 */ /* 0x000fc8000ff1e0ff */
[----:B------:R-:W-:Y:S01]  /*0f70*/  ULEA.HI.X.SX32 UR23, UR5, UR15, 0x1, UP0 ;  /* 0x0000000f05177291 */ /* 0x000fe200080f0eff */
[----:B------:R-:W-:Y:S11]  /*0f80*/  @P0 BRA `(.L_x_34) ;  /* 0x0000000000300947 */ /* 0x000ff60003800000 */
[----:B---345:R-:W3:Y:S01]  /*0f90*/  S2R R2, SR_LANEID ;  /* 0x0000000000027919 */ /* 0x038ee20000000000 */
[----:B------:R-:W-:Y:S05]  /*0fa0*/  WARPSYNC.ALL ;  /* 0x0000000000007948 */ /* 0x000fea0003800000 */
[----:B------:R-:W-:Y:S01]  /*0fb0*/  NOP ;  /* 0x0000000000007918 */ /* 0x000fe20000000000 */
[----:B---3--:R-:W-:-:S05]  /*0fc0*/  IMAD.SHL.U32 R6, R2, 0x4, RZ ;  /* 0x0000000402067824 */ /* 0x008fca00078e00ff */
[----:B------:R-:W3:Y:S01]  /*0fd0*/  LDS R7, [R6+UR12] ;  /* 0x0000000c06077984 */ /* 0x000ee20008000800 */
[----:B------:R-:W-:-:S05]  /*0fe0*/  IADD3 R2, P3, PT, R6, UR22, RZ ;  /* 0x0000001606027c10 */ /* 0x000fca000ff7e0ff */
[----:B------:R-:W-:-:S05]  /*0ff0*/  IMAD.X R3, RZ, RZ, UR23, P3 ;  /* 0x00000017ff037e24 */ /* 0x000fca00098e06ff */
[----:B---3--:R3:W4:Y:S01]  /*1000*/  ATOMG.E.EXCH.STRONG.GPU PT, RZ, [R2], R7 ;  /* 0x0000000702ff73a8 */ /* 0x00872200041ee100 */
[----:B------:R-:W-:-:S04]  /*1010*/  DEPBAR {5,4,3,2,1,0} ;  /* 0x0000003f0000791a */ /* 0x000fc80000000000 */
[----:B------:R-:W5:Y:S02]  /*1020*/  CCTL.E.C.LDCU.IV.DEEP [UR22] ;  /* 0x0000000016007540 */ /* 0x000f640009c08000 */
[----:B-----5:R3:W-:Y:S01]  /*1030*/  UTMACCTL.IV [UR22] ;  /* 0x00000000160079b9 */ /* 0x0207e20008000000 */
[----:B------:R-:W-:Y:S01]  /*1040*/  NOP ;  /* 0x0000000000007918 */ /* 0x000fe20000000000 */
.L_x_34:
[----:B------:R-:W-:Y:S05]  /*1050*/  @P0 BRA `(.L_x_35) ;  /* 0x00000000000c0947 */ /* 0x000fea0003800000 */
[----:B------:R0:W-:Y:S01]  /*1060*/  UTMACMDFLUSH ;  /* 0x00000000000079b7 */ /* 0x0001e20000000000 */
[----:B------:R-:W-:Y:S05]  /*1070*/  @P0 BRA `(.L_x_35) ;  /* 0x0000000000040947 */ /* 0x000fea0003800000 */
[----:B------:R-:W-:-:S04]  /*1080*/  DEPBAR.LE SB0, 0x0 ;  /* 0x000080000000791a */ /* 0x000fc80000000000 */
.L_x_35:
[----:B------:R-:W-:Y:S05]  /*1090*/  WARPSYNC.ALL ;  /* 0x0000000000007948 */ /* 0x000fea0003800000 */
[----:B------:R-:W-:Y:S01]  /*10a0*/  NOP ;  /* 0x0000000000007918 */ /* 0x000fe20000000000 */
[----:B----4-:R-:W-:Y:S06]  /*10b0*/  BAR.SYNC.DEFER_BLOCKING 0x0 ;  /* 0x0000000000007b1d */ /* 0x010fec0000010000 */
[----:B------:R-:W-:Y:S02]  /*10c0*/  BSSY.RECONVERGENT B2, `(.L_x_36) ;  /* 0x000000b000027945 */ /* 0x000fe40003800200 */
[----:B------:R-:W-:Y:S06]  /*10d0*/  BAR.SYNC.DEFER_BLOCKING 0x0 ;  /* 0x0000000000007b1d */ /* 0x000fec0000010000 */
[----:B------:R4:W-:Y:S01]  /*10e0*/  @!P0 STS [R11], RZ ;  /* 0x000000ff0b008388 */ /* 0x0009e20000000800 */
[----:B------:R-:W-:Y:S01]  /*10f0*/  NOP ;  /* 0x0000000000007918 */ /* 0x000fe20000000000 */
[----:B------:R-:W-:Y:S05]  /*1100*/  @P2 BRA `(.L_x_37) ;  /* 0x0000000000182947 */ /* 0x000fea0003800000 */
[----:B---3-5:R-:W3:Y:S01]  /*1110*/  LDS R2, [UR12+0x8] ;  /* 0x0000080cff027984 */ /* 0x028ee20008000800 */
[----:B------:R-:W5:Y:S01]  /*1120*/  LDC.64 R6, c[0x0][0x390] ;  /* 0x0000e400ff067b82 */ /* 0x000f620000000a00 */
[----:B------:R-:W-:Y:S02]  /*1130*/  IMAD.MOV.U32 R3, RZ, RZ, 0x70 ;  /* 0x00000070ff037424 */ /* 0x000fe400078e00ff */
[----:B-----5:R5:W-:Y:S03]  /*1140*/  STS.64 [UR12], R6 ;  /* 0x00000006ff007988 */ /* 0x020be60008000a0c */
[----:B---3--:R-:W-:-:S05]  /*1150*/  LOP3.LUT R2, R2, 0x10, R3, 0xd8, !PT ;  /* 0x0000001002027812 */ /* 0x008fca00078ed803 */
[----:B------:R5:W-:Y:S02]  /*1160*/  STS [UR12+0x8], R2 ;  /* 0x00000802ff007988 */ /* 0x000be4000800080c */
.L_x_37:
[----:B---3--:R-:W-:Y:S05]  /*1170*/  BSYNC.RECONVERGENT B2 ;  /* 0x0000000000027941 */ /* 0x008fea0003800200 */
.L_x_36:
[----:B------:R-:W-:Y:S04]  /*1180*/  BSSY.RECONVERGENT B3, `(.L_x_38) ;  /* 0x0000011000037945 */ /* 0x000fe80003800200 */
[----:B------:R-:W-:Y:S04]  /*1190*/  BSSY.RELIABLE B2, `(.L_x_39) ;  /* 0x000000e000027945 */ /* 0x000fe80003800100 */
[----:B------:R-:W-:Y:S05]  /*11a0*/  @P2 BRA `(.L_x_40) ;  /* 0x0000000000242947 */ /* 0x000fea0003800000 */
[----:B-----5:R-:W3:Y:S01]  /*11b0*/  LDS R2, [UR12+0x34] ;  /* 0x0000340cff027984 */ /* 0x020ee20008000800 */
[----:B------:R-:W-:-:S05]  /*11c0*/  IMAD.MOV.U32 R3, RZ, RZ, 0x3f000000 ;  /* 0x3f000000ff037424 */ /* 0x000fca00078e00ff */
[----:B---3--:R-:W-:-:S05]  /*11d0*/  LOP3.LUT R2, R2, 0xff000000, R3, 0xb8, !PT ;  /* 0xff00000002027812 */ /* 0x008fca00078eb803 */
[----:B------:R3:W-:Y:S01]  /*11e0*/  STS [UR12+0x34], R2 ;  /* 0x00003402ff007988 */ /* 0x0007e2000800080c */
[----:B------:R-:W-:Y:S05]  /*11f0*/  @P2 BRA `(.L_x_41) ;  /* 0x00000000001c2947 */ /* 0x000fea0003800000 */
[----:B---3--:R-:W3:Y:S01]  /*1200*/  LDS R2, [UR12+0x38] ;  /* 0x0000380cff027984 */ /* 0x008ee20008000800 */
[----:B------:R-:W-:-:S05]  /*1210*/  IMAD.MOV.U32 R3, RZ, RZ, 0x3f ;  /* 0x0000003fff037424 */ /* 0x000fca00078e00ff */
[----:B---3--:R-:W-:-:S05]  /*1220*/  LOP3.LUT R2, R2, 0xff, R3, 0xb8, !PT ;  /* 0x000000ff02027812 */ /* 0x008fca00078eb803 */
[----:B------:R3:W-:Y:S02]  /*1230*/  STS [UR12+0x38], R2 ;  /* 0x00003802ff007988 */ /* 0x0007e4000800080c */
.L_x_40:
[----:B------:R-:W-:Y:S05]  /*1240*/  @P2 BREAK.RELIABLE B2 ;  /* 0x0000000000022942 */ /* 0x000fea0003800100 */
[----:B------:R-:W-:Y:S05]  /*1250*/  @P2 BRA `(.L_x_42) ;  /* 0x00000000000c2947 */ /* 0x000fea0003800000 */
[----:B------:R2:W-:Y:S02]  /*1260*/  STS [UR12+0x20], R5 ;  /* 0x00002005ff007988 */ /* 0x0005e4000800080c */
.L_x_41:
[----:B------:R-:W-:Y:S05]  /*1270*/  BSYNC.RELIABLE B2 ;  /* 0x0000000000027941 */ /* 0x000fea0003800100 */
.L_x_39:
[----:B------:R2:W-:Y:S02]  /*1280*/  @!P2 STS [UR12+0x24], R4 ;  /* 0x00002404ff00a988 */ /* 0x0005e4000800080c */
.L_x_42:
[----:B------:R-:W-:Y:S05]  /*1290*/  BSYNC.RECONVERGENT B3 ;  /* 0x0000000000037941 */ /* 0x000fea0003800200 */
.L_x_38:
[----:B------:R-:W-:Y:S05]  /*12a0*/  WARPSYNC.ALL ;  /* 0x0000000000007948 */ /* 0x000fea0003800000 */
[----:B------:R-:W-:Y:S01]  /*12b0*/  NOP ;  /* 0x0000000000007918 */ /* 0x000fe20000000000 */
[----:B------:R-:W-:Y:S04]  /*12c0*/  BSSY.RECONVERGENT B3, `(.L_x_43) ;  /* 0x000000e000037945 */ /* 0x000fe80003800200 */
[----:B------:R-:W-:Y:S05]  /*12d0*/  @P2 BRA `(.L_x_44) ;  /* 0x0000000000302947 */ /* 0x000fea0003800000 */
[----:B------:R-:W2:Y:S02]  /*12e0*/  LDS R3, [UR12+0x34] ;  /* 0x0000340cff037984 */ /* 0x000ea40008000800 */
[----:B--2---:R-:W2:Y:S02]  /*12f0*/  LDC.64 R4, c[0x0][0x3b8] ;  /* 0x0000ee00ff047b82 */ /* 0x004ea40000000a00 */
[----:B---3-5:R-:W3:Y:S01]  /*1300*/  LDS R2, [UR12+0x1c] ;  /* 0x00001c0cff027984 */ /* 0x028ee20008000800 */
[C---:B--2---:R-:W-:Y:S01]  /*1310*/  SHF.L.U64.HI R5, R4.reuse, 0x1, R5 ;  /* 0x0000000104057819 */ /* 0x044fe20000010205 */
[----:B------:R-:W-:-:S03]  /*1320*/  IMAD.SHL.U32 R4, R4, 0x2, RZ ;  /* 0x0000000204047824 */ /* 0x000fc600078e00ff */
[--C-:B------:R-:W-:Y:S02]  /*1330*/  SHF.R.U32.HI R7, RZ, 0x4, R5.reuse ;  /* 0x00000004ff077819 */ /* 0x100fe40000011605 */
[----:B------:R-:W-:-:S05]  /*1340*/  SHF.R.U64 R4, R4, 0x4, R5 ;  /* 0x0000000404047819 */ /* 0x000fca0000001205 */
[----:B------:R2:W-:Y:S01]  /*1350*/  STS [UR12+0xc], R4 ;  /* 0x00000c04ff007988 */ /* 0x0005e2000800080c */
[----:B------:R-:W-:Y:S02]  /*1360*/  LOP3.LUT R3, R3, 0x7, RZ, 0xb8, !PT ;  /* 0x0000000703037812 */ /* 0x000fe400078eb8ff */
[----:B---3--:R-:W-:-:S03]  /*1370*/  LOP3.LUT R2, R2, 0xf, R7, 0xb8, !PT ;  /* 0x0000000f02027812 */ /* 0x008fc600078eb807 */
[----:B------:R2:W-:Y:S04]  /*1380*/  STS [UR12+0x34], R3 ;  /* 0x00003403ff007988 */ /* 0x0005e8000800080c */
[----:B------:R2:W-:Y:S02]  /*1390*/  STS [UR12+0x1c], R2 ;  /* 0x00001c02ff007988 */ /* 0x0005e4000800080c */
.L_x_44:
[----:B------:R-:W-:Y:S05]  /*13a0*/  BSYNC.RECONVERGENT B3 ;  /* 0x0000000000037941 */ /* 0x000fea0003800200 */
.L_x_43:
[----:B------:R-:W-:Y:S04]  /*13b0*/  BSSY.RECONVERGENT B4, `(.L_x_45) ;  /* 0x000001a000047945 */ /* 0x000fe80003800200 */
[----:B------:R-:W-:Y:S04]  /*13c0*/  BSSY.RELIABLE B3, `(.L_x_46) ;  /* 0x0000015000037945 */ /* 0x000fe80003800100 */
[----:B------:R-:W-:Y:S05]  /*13d0*/  @P2 BRA `(.L_x_47) ;  /* 0x0000000000202947 */ /* 0x000fea0003800000 */
[----:B--23-5:R-:W2:Y:S02]  /*13e0*/  LDS R2, [UR12+0x34] ;  /* 0x0000340cff027984 */ /* 0x02cea40008000800 */
[----:B--2---:R-:W-:-:S05]  /*13f0*/  LOP3.LUT R2, R2, 0x38, RZ, 0xb8, !PT ;  /* 0x0000003802027812 */ /* 0x004fca00078eb8ff */
[----:B------:R2:W-:Y:S01]  /*1400*/  STS [UR12+0x34], R2 ;  /* 0x00003402ff007988 */ /* 0x0005e2000800080c */
[----:B------:R-:W-:Y:S05]  /*1410*/  @P2 BRA `(.L_x_48) ;  /* 0x0000000000202947 */ /* 0x000fea0003800000 */
[----:B--2---:R-:W2:Y:S01]  /*1420*/  LDS R2, [UR12+0x8] ;  /* 0x0000080cff027984 */ /* 0x004ea20008000800 */
[----:B------:R-:W-:-:S05]  /*1430*/  IMAD.MOV.U32 R3, RZ, RZ, 0x780 ;  /* 0x00000780ff037424 */ /* 0x000fca00078e00ff */
[----:B--2---:R-:W-:-:S05]  /*1440*/  LOP3.LUT R2, R2, 0x500, R3, 0xd8, !PT ;  /* 0x0000050002027812 */ /* 0x004fca00078ed803 */
[----:B------:R2:W-:Y:S02]  /*1450*/  STS [UR12+0x8], R2 ;  /* 0x00000802ff007988 */ /* 0x0005e4000800080c */
.L_x_47:
[----:B------:R-:W-:Y:S05]  /*1460*/  @P2 BRA `(.L_x_49) ;  /* 0x0000000000282947 */ /* 0x000fea0003800000 */
[----:B--23-5:R-:W2:Y:S02]  /*1470*/  LDS R2, [UR12+0x8] ;  /* 0x0000080cff027984 */ /* 0x02cea40008000800 */
[----:B--2---:R-:W-:-:S05]  /*1480*/  LOP3.LUT R2, R2, 0x1800, RZ, 0xb8, !PT ;  /* 0x0000180002027812 */ /* 0x004fca00078eb8ff */
[----:B------:R3:W-:Y:S02]  /*1490*/  STS [UR12+0x8], R2 ;  /* 0x00000802ff007988 */ /* 0x0007e4000800080c */
.L_x_48:
[----:B------:R-:W-:Y:S05]  /*14a0*/  @P2 BREAK.RELIABLE B3 ;  /* 0x0000000000032942 */ /* 0x000fea0003800100 */
[----:B------:R-:W-:Y:S05]  /*14b0*/  @P2 BRA `(.L_x_50) ;  /* 0x0000000000242947 */ /* 0x000fea0003800000 */
[----:B--23--:R-:W2:Y:S01]  /*14c0*/  LDS R2, [UR12+0x8] ;  /* 0x0000080cff027984 */ /* 0x00cea20008000800 */
[----:B------:R-:W-:-:S05]  /*14d0*/  IMAD.MOV.U32 R3, RZ, RZ, 0x6000 ;  /* 0x00006000ff037424 */ /* 0x000fca00078e00ff */
[----:B--2---:R-:W-:-:S04]  /*14e0*/  LOP3.LUT R2, R2, 0x6000, R3, 0xd8, !PT ;  /* 0x0000600002027812 */ /* 0x004fc800078ed803 */
[----:B------:R-:W-:-:S05]  /*14f0*/  LOP3.LUT R2, R2, 0x400000, RZ, 0xb8, !PT ;  /* 0x0040000002027812 */ /* 0x000fca00078eb8ff */
[----:B------:R2:W-:Y:S02]  /*1500*/  STS [UR12+0x8], R2 ;  /* 0x00000802ff007988 */ /* 0x0005e4000800080c */
.L_x_49:
[----:B------:R-:W-:Y:S05]  /*1510*/  BSYNC.RELIABLE B3 ;  /* 0x0000000000037941 */ /* 0x000fea0003800100 */
.L_x_46:
[----:B--23-5:R-:W2:Y:S02]  /*1520*/  @!P2 LDS R2, [UR12+0x8] ;  /* 0x0000080cff02a984 */ /* 0x02cea40008000800 */
[----:B--2---:R-:W-:-:S05]  /*1530*/  @!P2 LOP3.LUT R2, R2, 0x8000, RZ, 0xb8, !PT ;  /* 0x000080000202a812 */ /* 0x004fca00078eb8ff */
[----:B------:R5:W-:Y:S02]  /*1540*/  @!P2 STS [UR12+0x8], R2 ;  /* 0x00000802ff00a988 */ /* 0x000be4000800080c */
.L_x_50:
[----:B------:R-:W-:Y:S05]  /*1550*/  BSYNC.RECONVERGENT B4 ;  /* 0x0000000000047941 */ /* 0x000fea0003800200 */
.L_x_45:
[----:B------:R-:W-:Y:S05]  /*1560*/  WARPSYNC.ALL ;  /* 0x0000000000007948 */ /* 0x000fea0003800000 */
[----:B------:R-:W-:Y:S01]  /*1570*/  NOP ;  /* 0x0000000000007918 */ /* 0x000fe20000000000 */
[----:B------:R-:W-:-:S04]  /*1580*/  UIADD3 UR4, UPT, UPT, UR4, 0x100, URZ ;  /* 0x0000010004047890 */ /* 0x000fc8000fffe0ff */
[----:B------:R-:W-:-:S04]  /*1590*/  UIADD3 UR14, UP0, UPT, UR4, UR14, URZ ;  /* 0x0000000e040e7290 */ /* 0x000fc8000ff1e0ff */
[----:B------:R-:W-:Y:S01]  /*15a0*/  ULEA.HI.X.SX32 UR15, UR4, UR15, 0x1, UP0 ;  /* 0x0000000f040f7291 */ /* 0x000fe200080f0eff */
[----:B------:R-:W-:Y:S11]  /*15b0*/  @P0 BRA `(.L_x_51) ;  /* 0x0000000000300947 */ /* 0x000ff60003800000 */
[----:B--23-5:R-:W2:Y:S01]  /*15c0*/  S2R R2, SR_LANEID ;  /* 0x0000000000027919 */ /* 0x02cea20000000000 */
[----:B------:R-:W-:Y:S05]  /*15d0*/  WARPSYNC.ALL ;  /* 0x0000000000007948 */ /* 0x000fea0003800000 */
[----:B------:R-:W-:Y:S01]  /*15e0*/  NOP ;  /* 0x0000000000007918 */ /* 0x000fe20000000000 */
[----:B--2---:R-:W-:-:S05]  /*15f0*/  IMAD.SHL.U32 R4, R2, 0x4, RZ ;  /* 0x0000000402047824 */ /* 0x004fca00078e00ff */
[----:B------:R-:W2:Y:S01]  /*1600*/  LDS R5, [R4+UR12] ;  /* 0x0000000c04057984 */ /* 0x000ea20008000800 */
[----:B------:R-:W-:-:S05]  /*1610*/  IADD3 R2, P3, PT, R4, UR14, RZ ;  /* 0x0000000e04027c10 */ /* 0x000fca000ff7e0ff */
[----:B------:R-:W-:-:S05]  /*1620*/  IMAD.X R3, RZ, RZ, UR15, P3 ;  /* 0x0000000fff037e24 */ /* 0x000fca00098e06ff */
[----:B--2---:R2:W3:Y:S01]  /*1630*/  ATOMG.E.EXCH.STRONG.GPU PT, RZ, [R2], R5 ;  /* 0x0000000502ff73a8 */ /* 0x0044e200041ee100 */
[----:B------:R-:W-:-:S04]  /*1640*/  DEPBAR {5,4,3,2,1,0} ;  /* 0x0000003f0000791a */ /* 0x000fc80000000000 */
[----:B------:R-:W5:Y:S02]  /*1650*/  CCTL.E.C.LDCU.IV.DEEP [UR14] ;  /* 0x000000000e007540 */ /* 0x000f640009c08000 */
[----:B-----5:R2:W-:Y:S01]  /*1660*/  UTMACCTL.IV [UR14] ;  /* 0x000000000e0079b9 */ /* 0x0205e20008000000 */
[----:B------:R-:W-:Y:S01]  /*1670*/  NOP ;  /* 0x0000000000007918 */ /* 0x000fe20000000000 */
.L_x_51:
[----:B------:R-:W-:Y:S05]  /*1680*/  @P0 BRA `(.L_x_52) ;  /* 0x00000000000c0947 */ /* 0x000fea0003800000 */
[----:B------:R0:W-:Y:S01]  /*1690*/  UTMACMDFLUSH ;  /* 0x00000000000079b7 */ /* 0x0001e20000000000 */
[----:B------:R-:W-:Y:S05]  /*16a0*/  @P0 BRA `(.L_x_52) ;  /* 0x0000000000040947 */ /* 0x000fea0003800000 */
[----:B------:R-:W-:-:S04]  /*16b0*/  DEPBAR.LE SB0, 0x0 ;  /* 0x000080000000791a */ /* 0x000fc80000000000 */
.L_x_52:
[----:B------:R-:W-:Y:S05]  /*16c0*/  WARPSYNC.ALL ;  /* 0x0000000000007948 */ /* 0x000fea0003800000 */
[----:B------:R-:W-:Y:S01]  /*16d0*/  NOP ;  /* 0x0000000000007918 */ /* 0x000fe20000000000 */
[----:B---3--:R-:W-:Y:S01]  /*16e0*/  BAR.SYNC.DEFER_BLOCKING 0x0 ;  /* 0x0000000000007b1d */ /* 0x008fe20000010000 */
[----:B--2--5:R-:W-:Y:S01]  /*16f0*/  SHF.R.U32.HI R2, RZ, 0x5, R0 ;  /* 0x00000005ff027819 */ /* 0x024fe20000011600 */
[----:B------:R-:W-:-:S03]  /*1700*/  USHF.L.U32 UR13, UR13, 0x8, URZ ;  /* 0x000000080d0d7899 */ /* 0x000fc600080006ff */
[----:B------:R-:W-:Y:S01]  /*1710*/  R2UR UR16, R2 ;  /* 0x00000000021072ca */ /* 0x000fe200000e0000 */
[----:B------:R-:W-:Y:S01]  /*1720*/  VOTEU.ALL UP0, P2 ;  /* 0x0000000000ff7886 */ /* 0x000fe20001000000 */
[----:B------:R-:W-:Y:S01]  /*1730*/  UMOV UR4, 0x1 ;  /* 0x0000000100047882 */ /* 0x000fe20000000000 */
[----:B------:R-:W-:Y:S01]  /*1740*/  VOTEU.ALL UP1, P2 ;  /* 0x0000000000ff7886 */ /* 0x000fe20001020000 */
[----:B------:R-:W-:Y:S02]  /*1750*/  BSSY.RECONVERGENT B4, `(.L_x_53) ;  /* 0x0000018000047945 */ /* 0x000fe40003800200 */
[----:B------:R-:W-:-:S04]  /*1760*/  @!UP0 UIADD3 UR8, UPT, UPT, -UR4, 0x100000, URZ ;  /* 0x0010000004088890 */ /* 0x000fc8000fffe1ff */
[----:B------:R-:W-:Y:S02]  /*1770*/  @!UP0 USHF.L.U32 UR9, UR8, 0xb, URZ ;  /* 0x0000000b08098899 */ /* 0x000fe400080006ff */
[----:B------:R-:W-:Y:S02]  /*1780*/  @!UP0 USHF.L.U32 UR8, UR8, 0x1, URZ ;  /* 0x0000000108088899 */ /* 0x000fe400080006ff */
[----:B------:R-:W-:-:S04]  /*1790*/  @!UP0 UIADD3 UR4, UPT, UPT, -UR4, 0x100000, URZ ;  /* 0x0010000004048890 */ /* 0x000fc8000fffe1ff */
[----:B------:R-:W-:Y:S02]  /*17a0*/  @!UP0 USHF.L.U32 UR5, UR4, 0xb, URZ ;  /* 0x0000000b04058899 */ /* 0x000fe400080006ff */
[----:B------:R-:W-:Y:S01]  /*17b0*/  @!UP0 USHF.L.U32 UR4, UR4, 0x1, URZ ;  /* 0x0000000104048899 */ /* 0x000fe200080006ff */
[----:B------:R-:W-:Y:S01]  /*17c0*/  VOTEU.ALL UP0, P2 ;  /* 0x0000000000ff7886 */ /* 0x000fe20001000000 */
[----:B------:R-:W2:Y:S04]  /*17d0*/  FENCE.VIEW.ASYNC.S ;  /* 0x00000000000073c6 */ /* 0x000ea80000000000 */
[----:B--2---:R2:W3:Y:S06]  /*17e0*/  @!UP0 SYNCS.EXCH.64 URZ, [UR12+0xf000], UR8 ;  /* 0x00f000080cff85b2 */ /* 0x0044ec0008000100 */
[----:B------:R2:W3:Y:S02]  /*17f0*/  @!UP1 SYNCS.EXCH.64 URZ, [UR12+0xf020], UR4 ;  /* 0x00f020040cff95b2 */ /* 0x0004e40008000100 */
[----:B---3--:R-:W-:Y:S06]  /*1800*/  BAR.SYNC.DEFER_BLOCKING 0x0 ;  /* 0x0000000000007b1d */ /* 0x008fec0000010000 */
[----:B------:R-:W-:Y:S05]  /*1810*/  @P2 BRA `(.L_x_54) ;  /* 0x00000000002c2947 */ /* 0x000fea0003800000 */
[----:B--2---:R-:W-:Y:S02]  /*1820*/  UMOV UR4, 0x1 ;  /* 0x0000000100047882 */ /* 0x004fe40000000000 */
[----:B------:R-:W-:-:S04]  /*1830*/  UIADD3 UR8, UPT, UPT, -UR4, 0x100000, URZ ;  /* 0x0010000004087890 */ /* 0x000fc8000fffe1ff */
[----:B------:R-:W-:Y:S02]  /*1840*/  USHF.L.U32 UR9, UR8, 0xb, URZ ;  /* 0x0000000b08097899 */ /* 0x000fe400080006ff */
[----:B------:R-:W-:Y:S02]  /*1850*/  USHF.L.U32 UR8, UR8, 0x1, URZ ;  /* 0x0000000108087899 */ /* 0x000fe400080006ff */
[----:B------:R-:W-:-:S04]  /*1860*/  UIADD3 UR4, UPT, UPT, -UR4, 0x100000, URZ ;  /* 0x0010000004047890 */ /* 0x000fc8000fffe1ff */
[----:B------:R-:W-:Y:S02]  /*1870*/  USHF.L.U32 UR5, UR4, 0xb, URZ ;  /* 0x0000000b04057899 */ /* 0x000fe400080006ff */
[----:B------:R-:W-:Y:S01]  /*1880*/  USHF.L.U32 UR4, UR4, 0x1, URZ ;  /* 0x0000000104047899 */ /* 0x000fe200080006ff */
[----:B------:R-:W2:Y:S03]  /*1890*/  FENCE.VIEW.ASYNC.S ;  /* 0x00000000000073c6 */ /* 0x000ea60000000000 */
[----:B--2---:R3:W5:Y:S08]  /*18a0*/  SYNCS.EXCH.64 URZ, [UR12+0xf008], UR8 ;  /* 0x00f008080cff75b2 */ /* 0x0047700008000100 */
[----:B------:R3:W2:Y:S02]  /*18b0*/  SYNCS.EXCH.64 URZ, [UR12+0xf028], UR4 ;  /* 0x00f028040cff75b2 */ /* 0x0006a40008000100 */
[----:B---3--:R-:W-:Y:S01]  /*18c0*/  NOP ;  /* 0x0000000000007918 */ /* 0x008fe20000000000 */
.L_x_54:
[----:B--2---:R-:W-:Y:S05]  /*18d0*/  BSYNC.RECONVERGENT B4 ;  /* 0x0000000000047941 */ /* 0x004fea0003800200 */
.L_x_53:
[----:B-----5:R-:W-:Y:S01]  /*18e0*/  BAR.SYNC.DEFER_BLOCKING 0x0 ;  /* 0x0000000000007b1d */ /* 0x020fe20000010000 */
[----:B------:R-:W-:Y:S01]  /*18f0*/  UIADD3 UR10, UPT, UPT, UR12, 0xf020, URZ ;  /* 0x0000f0200c0a7890 */ /* 0x000fe2000fffe0ff */
[----:B------:R-:W-:Y:S01]  /*1900*/  ISETP.GE.AND P0, PT, R13, 0x1, PT ;  /* 0x000000010d00780c */ /* 0x000fe20003f06270 */
[----:B------:R-:W-:-:S03]  /*1910*/  USHF.L.U32 UR11, UR7, 0x6, URZ ;  /* 0x00000006070b7899 */ /* 0x000fc600080006ff */
[----:B------:R-:W-:Y:S04]  /*1920*/  BSSY.RECONVERGENT B4, `(.L_x_55) ;  /* 0x000000d000047945 */ /* 0x000fe80003800200 */
[----:B------:R-:W-:Y:S05]  /*1930*/  @P2 BRA `(.L_x_56) ;  /* 0x00000000002c2947 */ /* 0x000fea0003800000 */
[----:B------:R-:W-:Y:S02]  /*1940*/  UMOV UR4, 0x1 ;  /* 0x0000000100047882 */ /* 0x000fe40000000000 */
[----:B------:R-:W-:-:S04]  /*1950*/  UIADD3 UR8, UPT, UPT, -UR4, 0x100000, URZ ;  /* 0x0010000004087890 */ /* 0x000fc8000fffe1ff */
[----:B------:R-:W-:Y:S02]  /*1960*/  USHF.L.U32 UR9, UR8, 0xb, URZ ;  /* 0x0000000b08097899 */ /* 0x000fe400080006ff */
[----:B------:R-:W-:Y:S02]  /*1970*/  USHF.L.U32 UR8, UR8, 0x1, URZ ;  /* 0x0000000108087899 */ /* 0x000fe400080006ff */
[----:B------:R-:W-:-:S04]  /*1980*/  UIADD3 UR4, UPT, UPT, -UR4, 0x100000, URZ ;  /* 0x0010000004047890 */ /* 0x000fc8000fffe1ff */
[----:B------:R-:W-:Y:S02]  /*1990*/  USHF.L.U32 UR5, UR4, 0xb, URZ ;  /* 0x0000000b04057899 */ /* 0x000fe400080006ff */
[----:B------:R-:W-:Y:S01]  /*19a0*/  USHF.L.U32 UR4, UR4, 0x1, URZ ;  /* 0x0000000104047899 */ /* 0x000fe200080006ff */
[----:B------:R-:W2:Y:S03]  /*19b0*/  FENCE.VIEW.ASYNC.S ;  /* 0x00000000000073c6 */ /* 0x000ea60000000000 */
[----:B--2---:R2:W3:Y:S08]  /*19c0*/  SYNCS.EXCH.64 URZ, [UR12+0xf010], UR8 ;  /* 0x00f010080cff75b2 */ /* 0x0044f00008000100 */
[----:B------:R2:W5:Y:S01]  /*19d0*/  SYNCS.EXCH.64 URZ, [UR12+0xf030], UR4 ;  /* 0x00f030040cff75b2 */ /* 0x0005620008000100 */
[----:B------:R-:W-:Y:S01]  /*19e0*/  NOP ;  /* 0x0000000000007918 */ /* 0x000fe20000000000 */
.L_x_56:
[----:B--2---:R-:W-:Y:S05]  /*19f0*/  BSYNC.RECONVERGENT B4 ;  /* 0x0000000000047941 */ /* 0x004fea0003800200 */
.L_x_55:
[----:B------:R-:W-:Y:S05]  /*1a00*/  @!P0 BRA `(.L_x_57) ;  /* 0x0000000800108947 */ /* 0x000fea0003800000 */
[----:B---3-5:R-:W-:Y:S01]  /*1a10*/  BAR.SYNC.DEFER_BLOCKING 0x0 ;  /* 0x0000000000007b1d */ /* 0x028fe20000010000 */
[----:B------:R-:W-:Y:S01]  /*1a20*/  @!P2 IMAD.MOV.U32 R2, RZ, RZ, 0x5000 ;  /* 0x00005000ff02a424 */ /* 0x000fe200078e00ff */
[----:B------:R-:W-:Y:S01]  /*1a30*/  ELECT P0, URZ, PT ;  /* 0x0000000000ff782f */ /* 0x000fe20003800000 */
[----:B------:R-:W-:-:S03]  /*1a40*/  ULOP3.LUT UR7, UR16, 0x3, URZ, 0xc0, !UPT ;  /* 0x0000000310077892 */ /* 0x000fc6000f8ec0ff */
[----:B------:R-:W-:Y:S01]  /*1a50*/  ISETP.LT.U32.AND P0, PT, R10, 0x20, P0 ;  /* 0x000000200a00780c */ /* 0x000fe20000701070 */
[----:B------:R-:W-:Y:S02]  /*1a60*/  UIADD3 UR4, UPT, UPT, UR12, 0xc000, URZ ;  /* 0x0000c0000c047890 */ /* 0x000fe4000fffe0ff */
[----:B------:R-:W-:Y:S02]  /*1a70*/  UIADD3 UR5, UPT, UPT, UR12, 0xf000, URZ ;  /* 0x0000f0000c057890 */ /* 0x000fe4000fffe0ff */
[----:B------:R-:W-:Y:S02]  /*1a80*/  ULEA UR28, UR7, UR12, 0xc ;  /* 0x0000000c071c7291 */ /* 0x000fe4000f8e60ff */
[----:B------:R-:W-:Y:S01]  /*1a90*/  ULEA UR30, UR7, UR13, 0x6 ;  /* 0x0000000d071e7291 */ /* 0x000fe2000f8e30ff */
[----:B------:R-:W-:Y:S02]  /*1aa0*/  UMOV UR6, URZ ;  /* 0x000000ff00067c82 */ /* 0x000fe40008000000 */
[----:B------:R-:W-:Y:S01]  /*1ab0*/  UMOV UR7, UR11 ;  /* 0x0000000b00077c82 */ /* 0x000fe20008000000 */
[----:B------:R-:W-:Y:S01]  /*1ac0*/  UMOV UR29, UR5 ;  /* 0x00000005001d7c82 */ /* 0x000fe20008000000 */
[----:B------:R-:W-:Y:S01]  /*1ad0*/  UMOV UR31, UR6 ;  /* 0x00000006001f7c82 */ /* 0x000fe20008000000 */
[----:B------:R-:W-:Y:S01]  /*1ae0*/  VOTEU.ANY UP0, P0 ;  /* 0x0000000000ff7886 */ /* 0x000fe20000000100 */
[----:B------:R2:W-:Y:S01]  /*1af0*/  @!P2 SYNCS.ARRIVE.TRANS64 RZ, [UR12+0xf000], R2 ;  /* 0x00f00002ffffa9a7 */ /* 0x0005e2000800000c */
[----:B------:R-:W-:Y:S06]  /*1b00*/  BAR.SYNC.DEFER_BLOCKING 0x0 ;  /* 0x0000000000007b1d */ /* 0x000fec0000010000 */
[----:B------:R2:W-:Y:S01]  /*1b10*/  @UP0 UTMALDG.2D [UR4], [UR20] ;  /* 0x00000004140005b4 */ /* 0x0005e20008008000 */
[----:B------:R-:W-:Y:S01]  /*1b20*/  UISETP.NE.U32.AND UP0, UPT, UR16, URZ, UPT ;  /* 0x000000ff1000728c */ /* 0x000fe2000bf05070 */
[----:B------:R3:W-:Y:S06]  /*1b30*/  MEMBAR.ALL.CTA ;  /* 0x0000000000007992 */ /* 0x0007ec0000008000 */
[----:B---3--:R-:W3:Y:S02]  /*1b40*/  FENCE.VIEW.ASYNC.S ;  /* 0x00000000000073c6 */ /* 0x008ee40000000000 */
[----:B---3--:R-:W-:Y:S06]  /*1b50*/  BAR.SYNC.DEFER_BLOCKING 0x0 ;  /* 0x0000000000007b1d */ /* 0x008fec0000010000 */
[----:B------:R2:W-:Y:S02]  /*1b60*/  UTMALDG.2D [UR28], [UR22] ;  /* 0x0000001c160075b4 */ /* 0x0005e40008008000 */
[----:B------:R-:W-:Y:S06]  /*1b70*/  BAR.SYNC.DEFER_BLOCKING 0x0 ;  /* 0x0000000000007b1d */ /* 0x000fec0000010000 */
[----:B------:R-:W3:Y:S02]  /*1b80*/  SYNCS.PHASECHK.TRANS64.TRYWAIT P0, [UR12+0xf000], RZ ;  /* 0x00f000ffff0075a7 */ /* 0x000ee4000800110c */
[----:B--23--:R-:W-:Y:S05]  /*1b90*/  @!P0 BRA `(.L_x_58) ;  /* 0x0000001000648947 */ /* 0x00cfea0003800000 */
.L_x_74:
[----:B------:R-:W-:Y:S05]  /*1ba0*/  BRA.U UP0, `(.L_x_59) ;  /* 0x0000000100587547 */ /* 0x000fea000b800000 */
[----:B------:R-:W-:Y:S02]  /*1bb0*/  USHF.R.U32.HI UR6, URZ, 0x4, UR12 ;  /* 0x00000004ff067899 */ /* 0x000fe4000801160c */
[----:B------:R-:W-:Y:S02]  /*1bc0*/  USHF.R.U32.HI UR4, URZ, 0x4, UR4 ;  /* 0x00000004ff047899 */ /* 0x000fe40008011604 */
[----:B------:R-:W-:Y:S02]  /*1bd0*/  USGXT.U32 UR6, UR6, 0xe ;  /* 0x0000000e0606789a */ /* 0x000fe40008000000 */
[----:B------:R-:W-:Y:S01]  /*1be0*/  USGXT.U32 UR4, UR4, 0xe ;  /* 0x0000000e0404789a */ /* 0x000fe20008000000 */
[----:B------:R-:W-:Y:S01]  /*1bf0*/  UMOV UR18, 0x1000080 ;  /* 0x0100008000127882 */ /* 0x000fe20000000000 */
[----:B------:R-:W-:Y:S01]  /*1c00*/  UMOV UR19, 0x40004040 ;  /* 0x4000404000137882 */ /* 0x000fe20000000000 */
[----:B------:R-:W-:Y:S01]  /*1c10*/  UMOV UR7, URZ ;  /* 0x000000ff00077c82 */ /* 0x000fe20008000000 */
[----:B------:R-:W-:Y:S01]  /*1c20*/  UMOV UR8, 0xfffffffe ;  /* 0xfffffffe00087882 */ /* 0x000fe20000000000 */
[----:B------:R-:W-:Y:S01]  /*1c30*/  UMOV UR9, 0x7fffbfdf ;  /* 0x7fffbfdf00097882 */ /* 0x000fe20000000000 */
[----:B------:R-:W-:Y:S01]  /*1c40*/  UMOV UR5, URZ ;  /* 0x000000ff00057c82 */ /* 0x000fe20008000000 */
[----:B------:R-:W-:-:S02]  /*1c50*/  UIADD3.64 UR18, UPT, UPT, UR6, UR18, URZ ;  /* 0x0000001206127297 */ /* 0x000fc4000fffe0ff */
[----:B------:R-:W-:Y:S02]  /*1c60*/  ULOP3.LUT UR6, UR6, 0x1000000, URZ, 0xfc, !UPT ;  /* 0x0100000006067892 */ /* 0x000fe4000f8efcff */
[----:B------:R-:W-:Y:S01]  /*1c70*/  UIADD3.64 UR8, UPT, UPT, UR4, -UR8, URZ ;  /* 0x8000000804087297 */ /* 0x000fe2000fffe0ff */
[----:B------:R-:W-:Y:S01]  /*1c80*/  UMOV UR26, 0x0 ;  /* 0x00000000001a7882 */ /* 0x000fe20000000000 */
[----:B------:R-:W-:Y:S01]  /*1c90*/  UMOV UR27, 0x4410490 ;  /* 0x04410490001b7882 */ /* 0x000fe20000000000 */
[----:B------:R-:W-:Y:S01]  /*1ca0*/  UMOV UR5, 0x80004020 ;  /* 0x8000402000057882 */ /* 0x000fe20000000000 */
[----:B------:R-:W-:Y:S01]  /*1cb0*/  UMOV UR7, 0x40004040 ;  /* 0x4000404000077882 */ /* 0x000fe20000000000 */
[----:B------:R-:W-:Y:S01]  /*1cc0*/  UMOV UR28, 0x0 ;  /* 0x00000000001c7882 */ /* 0x000fe20000000000 */
[----:B------:R-:W-:Y:S01]  /*1cd0*/  UMOV UR29, 0x4410490 ;  /* 0x04410490001d7882 */ /* 0x000fe20000000000 */
[----:B------:R2:W-:Y:S02]  /*1ce0*/  UTCHMMA gdesc[UR4], gdesc[UR6], tmem[UR24], tmem[UR26], idesc[UR27], !UPT ;  /* 0x00ff1a06040075ea */ /* 0x0005e4000f800018 */
[----:B------:R2:W-:Y:S01]  /*1cf0*/  UTCHMMA gdesc[UR8], gdesc[UR18], tmem[UR24], tmem[UR28], idesc[UR29], UPT ;  /* 0x00ff1c12080075ea */ /* 0x0005e2000b800018 */
[----:B------:R-:W-:-:S02]  /*1d00*/  NOP ;  /* 0x0000000000007918 */ /* 0x000fc40000000000 */
.L_x_59:
[----:B------:R-:W-:Y:S01]  /*1d10*/  ELECT P0, URZ, PT ;  /* 0x0000000000ff782f */ /* 0x000fe20003800000 */
[----:B--2---:R-:W-:Y:S01]  /*1d20*/  UMOV UR4, UR10 ;  /* 0x0000000a00047c82 */ /* 0x004fe20008000000 */
[----:B------:R-:W-:Y:S02]  /*1d30*/  UMOV UR5, URZ ;  /* 0x000000ff00057c82 */ /* 0x000fe40008000000 */
[----:B------:R-:W-:-:S13]  /*1d40*/  ISETP.LT.U32.AND P0, PT, R10, 0x20, P0 ;  /* 0x000000200a00780c */ /* 0x000fda0000701070 */
[----:B------:R-:W-:Y:S01]  /*1d50*/  VOTEU.ANY UP0, P0 ;  /* 0x0000000000ff7886 */ /* 0x000fe20000000100 */
[----:B------:R-:W-:Y:S01]  /*1d60*/  VOTEU.ANY UP1, P0 ;  /* 0x0000000000ff7886 */ /* 0x000fe20000020100 */
[----:B------:R-:W-:-:S03]  /*1d70*/  ISETP.GE.U32.AND P0, PT, R13, 0x21, PT ;  /* 0x000000210d00780c */ /* 0x000fc60003f06070 */
[----:B------:R-:W-:Y:S02]  /*1d80*/  @UP0 UMOV UR4, UR4 ;  /* 0x0000000400040c82 */ /* 0x000fe40008000000 */
[----:B------:R2:W-:Y:S01]  /*1d90*/  @UP1 UTCBAR [UR4], URZ ;  /* 0x000000ff040013e9 */ /* 0x0005e200080000ff */
[----:B------:R-:W-:Y:S06]  /*1da0*/  BAR.SYNC.DEFER_BLOCKING 0x0 ;  /* 0x0000000000007b1d */ /* 0x000fec0000010000 */
[----:B------:R-:W3:Y:S02]  /*1db0*/  SYNCS.PHASECHK.TRANS64.TRYWAIT P3, [UR12+0xf020], RZ ;  /* 0x00f020ffff0075a7 */ /* 0x000ee4000806110c */
[----:B--23--:R-:W-:Y:S05]  /*1dc0*/  @!P3 BRA `(.L_x_60) ;  /* 0x0000000c00e4b947 */ /* 0x00cfea0003800000 */
.L_x_75:
[----:B------:R-:W-:Y:S01]  /*1dd0*/  IMAD.MOV.U32 R2, RZ, RZ, RZ ;  /* 0x000000ffff027224 */ /* 0x000fe200078e00ff */
[----:B------:R-:W-:Y:S06]  /*1de0*/  @!P0 BRA `(.L_x_57) ;  /* 0x0000000400188947 */ /* 0x000fec0003800000 */
[----:B------:R-:W2:Y:S01]  /*1df0*/  LDCU UR19, c[0x0][0x3a0] ;  /* 0x00007400ff1377ac */ /* 0x000ea20008000800 */
[----:B------:R-:W-:Y:S01]  /*1e00*/  UMOV UR17, 0x1 ;  /* 0x0000000100117882 */ /* 0x000fe20000000000 */
[----:B------:R-:W-:-:S05]  /*1e10*/  UMOV UR10, 0x20 ;  /* 0x00000020000a7882 */ /* 0x000fca0000000000 */
.L_x_64:
[----:B------:R-:W-:Y:S01]  /*1e20*/  BAR.SYNC.DEFER_BLOCKING 0x0 ;  /* 0x0000000000007b1d */ /* 0x000fe20000010000 */
[----:B------:R-:W-:Y:S01]  /*1e30*/  ULEA UR18, UR17, UR12, 0x3 ;  /* 0x0000000c11127291 */ /* 0x000fe2000f8e18ff */
[----:B------:R-:W-:Y:S01]  /*1e40*/  @!P2 IMAD.MOV.U32 R3, RZ, RZ, 0x5000 ;  /* 0x00005000ff03a424 */ /* 0x000fe200078e00ff */
[----:B------:R-:W-:Y:S01]  /*1e50*/  ELECT P0, URZ, PT ;  /* 0x0000000000ff782f */ /* 0x000fe20003800000 */
[----:B------:R-:W-:-:S03]  /*1e60*/  ULEA UR8, UR17, UR12, 0xc ;  /* 0x0000000c11087291 */ /* 0x000fc6000f8e60ff */
[----:B------:R-:W-:Y:S01]  /*1e70*/  ISETP.LT.U32.AND P0, PT, R10, 0x20, P0 ;  /* 0x000000200a00780c */ /* 0x000fe20000701070 */
[----:B------:R-:W-:Y:S02]  /*1e80*/  UIADD3 UR9, UPT, UPT, UR18, 0xf000, URZ ;  /* 0x0000f00012097890 */ /* 0x000fe4000fffe0ff */
[----:B------:R-:W-:Y:S02]  /*1e90*/  UIADD3 UR8, UPT, UPT, UR8, 0xc000, URZ ;  /* 0x0000c00008087890 */ /* 0x000fe4000fffe0ff */
[----:B------:R-:W-:Y:S02]  /*1ea0*/  ULEA UR4, UR17, UR12, 0xe ;  /* 0x0000000c11047291 */ /* 0x000fe4000f8e70ff */
[----:B------:R-:W-:Y:S01]  /*1eb0*/  ULOP3.LUT UR5, UR16, 0x3, URZ, 0xc0, !UPT ;  /* 0x0000000310057892 */ /* 0x000fe2000f8ec0ff */
[----:B------:R-:W-:Y:S01]  /*1ec0*/  UMOV UR31, UR10 ;  /* 0x0000000a001f7c82 */ /* 0x000fe20008000000 */
[----:B------:R-:W-:Y:S02]  /*1ed0*/  UMOV UR29, UR9 ;  /* 0x00000009001d7c82 */ /* 0x000fe40008000000 */
[----:B------:R-:W-:-:S02]  /*1ee0*/  ULEA UR28, UR5, UR4, 0xc ;  /* 0x00000004051c7291 */ /* 0x000fc4000f8e60ff */
[----:B------:R-:W-:Y:S01]  /*1ef0*/  VOTEU.ANY UP0, P0 ;  /* 0x0000000000ff7886 */ /* 0x000fe20000000100 */
[----:B------:R-:W-:Y:S01]  /*1f00*/  ULEA UR30, UR5, UR13, 0x6 ;  /* 0x0000000d051e7291 */ /* 0x000fe2000f8e30ff */
[----:B------:R3:W-:Y:S01]  /*1f10*/  @!P2 SYNCS.ARRIVE.TRANS64 RZ, [UR18+0xf000], R3 ;  /* 0x00f00003ffffa9a7 */ /* 0x0007e20008000012 */
[----:B------:R-:W-:Y:S01]  /*1f20*/  BAR.SYNC.DEFER_BLOCKING 0x0 ;  /* 0x0000000000007b1d */ /* 0x000fe20000010000 */
[----:B---3--:R-:W-:-:S05]  /*1f30*/  IMAD.U32 R3, R2, -0x80000000, RZ ;  /* 0x8000000002037824 */ /* 0x008fca00078e00ff */
[----:B------:R3:W-:Y:S01]  /*1f40*/  @UP0 UTMALDG.2D [UR8], [UR20] ;  /* 0x00000008140005b4 */ /* 0x0007e20008008000 */
[----:B------:R-:W-:Y:S01]  /*1f50*/  UISETP.NE.U32.AND UP0, UPT, UR16, URZ, UPT ;  /* 0x000000ff1000728c */ /* 0x000fe2000bf05070 */
[----:B------:R5:W-:Y:S06]  /*1f60*/  MEMBAR.ALL.CTA ;  /* 0x0000000000007992 */ /* 0x000bec0000008000 */
[----:B-----5:R-:W5:Y:S02]  /*1f70*/  FENCE.VIEW.ASYNC.S ;  /* 0x00000000000073c6 */ /* 0x020f640000000000 */
[----:B-----5:R-:W-:Y:S06]  /*1f80*/  BAR.SYNC.DEFER_BLOCKING 0x0 ;  /* 0x0000000000007b1d */ /* 0x020fec0000010000 */
[----:B------:R3:W-:Y:S02]  /*1f90*/  UTMALDG.2D [UR28], [UR22] ;  /* 0x0000001c160075b4 */ /* 0x0007e40008008000 */
[----:B------:R-:W-:Y:S06]  /*1fa0*/  BAR.SYNC.DEFER_BLOCKING 0x0 ;  /* 0x0000000000007b1d */ /* 0x000fec0000010000 */
[----:B------:R-:W5:Y:S02]  /*1fb0*/  SYNCS.PHASECHK.TRANS64.TRYWAIT P0, [UR18+0xf000], R3 ;  /* 0x00f00003ff0075a7 */ /* 0x000f640008001112 */
[----:B---3-5:R-:W-:Y:S05]  /*1fc0*/  @!P0 BRA `(.L_x_61) ;  /* 0x0000000c00708947 */ /* 0x028fea0003800000 */
.L_x_76:
[----:B------:R-:W-:Y:S05]  /*1fd0*/  BRA.U UP0, `(.L_x_62) ;  /* 0x0000000100507547 */ /* 0x000fea000b800000 */
[----:B------:R-:W-:Y:S02]  /*1fe0*/  USHF.R.U32.HI UR6, URZ, 0x4, UR8 ;  /* 0x00000004ff067899 */ /* 0x000fe40008011608 */
[----:B------:R-:W-:Y:S02]  /*1ff0*/  USHF.R.U32.HI UR8, URZ, 0x4, UR4 ;  /* 0x00000004ff087899 */ /* 0x000fe40008011604 */
[----:B------:R-:W-:Y:S02]  /*2000*/  USGXT.U32 UR6, UR6, 0xe ;  /* 0x0000000e0606789a */ /* 0x000fe40008000000 */
[----:B------:R-:W-:Y:S02]  /*2010*/  USGXT.U32 UR8, UR8, 0xe ;  /* 0x0000000e0808789a */ /* 0x000fe40008000000 */
[----:B------:R-:W-:Y:S02]  /*2020*/  UIADD3 UR26, UP0, UPT, UR6, 0x2, URZ ;  /* 0x00000002061a7890 */ /* 0x000fe4000ff1e0ff */
[----:B------:R-:W-:Y:S01]  /*2030*/  UIADD3 UR28, UP1, UPT, UR8, 0x1000080, URZ ;  /* 0x01000080081c7890 */ /* 0x000fe2000ff3e0ff */
[----:B------:R-:W-:Y:S01]  /*2040*/  UMOV UR4, URZ ;  /* 0x000000ff00047c82 */ /* 0x000fe20008000000 */
[----:B------:R-:W-:Y:S01]  /*2050*/  UMOV UR5, URZ ;  /* 0x000000ff00057c82 */ /* 0x000fe20008000000 */
[----:B------:R-:W-:-:S02]  /*2060*/  ULOP3.LUT UR8, UR8, 0x1000000, URZ, 0xfc, !UPT ;  /* 0x0100000008087892 */ /* 0x000fc4000f8efcff */
[----:B------:R-:W-:Y:S02]  /*2070*/  UIADD3.X UR27, UPT, UPT, UR4, -0x7fffbfe0, URZ, UP0, !UPT ;  /* 0x80004020041b7890 */ /* 0x000fe400087fe4ff */
[----:B------:R-:W-:Y:S01]  /*2080*/  UIADD3.X UR29, UPT, UPT, UR5, 0x40004040, URZ, UP1, !UPT ;  /* 0x40004040051d7890 */ /* 0x000fe20008ffe4ff */
[----:B------:R-:W-:Y:S01]  /*2090*/  UMOV UR30, 0x0 ;  /* 0x00000000001e7882 */ /* 0x000fe20000000000 */
[----:B------:R-:W-:Y:S01]  /*20a0*/  UMOV UR31, 0x4410490 ;  /* 0x04410490001f7882 */ /* 0x000fe20000000000 */
[----:B------:R-:W-:Y:S01]  /*20b0*/  UMOV UR7, 0x80004020 ;  /* 0x8000402000077882 */ /* 0x000fe20000000000 */
[----:B------:R-:W-:Y:S01]  /*20c0*/  UMOV UR9, 0x40004040 ;  /* 0x4000404000097882 */ /* 0x000fe20000000000 */
[----:B------:R-:W-:Y:S01]  /*20d0*/  UMOV UR4, 0x0 ;  /* 0x0000000000047882 */ /* 0x000fe20000000000 */
[----:B------:R-:W-:Y:S01]  /*20e0*/  UMOV UR5, 0x4410490 ;  /* 0x0441049000057882 */ /* 0x000fe20000000000 */
[----:B------:R3:W-:Y:S02]  /*20f0*/  UTCHMMA gdesc[UR6], gdesc[UR8], tmem[UR24], tmem[UR30], idesc[UR31], UPT ;  /* 0x00ff1e08060075ea */ /* 0x0007e4000b800018 */
[----:B------:R3:W-:Y:S01]  /*2100*/  UTCHMMA gdesc[UR26], gdesc[UR28], tmem[UR24], tmem[UR4], idesc[UR5], UPT ;  /* 0x00ff041c1a0075ea */ /* 0x0007e2000b800018 */
[----:B------:R-:W-:-:S02]  /*2110*/  NOP ;  /* 0x0000000000007918 */ /* 0x000fc40000000000 */
.L_x_62:
[----:B------:R-:W-:Y:S01]  /*2120*/  ELECT P0, URZ, PT ;  /* 0x0000000000ff782f */ /* 0x000fe20003800000 */
[----:B---3--:R-:W-:-:S03]  /*2130*/  UIADD3 UR4, UPT, UPT, UR18, 0xf020, URZ ;  /* 0x0000f02012047890 */ /* 0x008fc6000fffe0ff */
[----:B------:R-:W-:Y:S01]  /*2140*/  ISETP.LT.U32.AND P0, PT, R10, 0x20, P0 ;  /* 0x000000200a00780c */ /* 0x000fe20000701070 */
[----:B------:R-:W-:-:S12]  /*2150*/  UMOV UR5, URZ ;  /* 0x000000ff00057c82 */ /* 0x000fd80008000000 */
[----:B------:R-:W-:Y:S01]  /*2160*/  VOTEU.ANY UP0, P0 ;  /* 0x0000000000ff7886 */ /* 0x000fe20000000100 */
[----:B------:R-:W-:-:S04]  /*2170*/  VOTEU.ANY UP1, P0 ;  /* 0x0000000000ff7886 */ /* 0x000fc80000020100 */
[----:B------:R-:W-:Y:S02]  /*2180*/  @UP0 UMOV UR4, UR4 ;  /* 0x0000000400040c82 */ /* 0x000fe40008000000 */
[----:B------:R3:W-:Y:S01]  /*2190*/  @UP1 UTCBAR [UR4], URZ ;  /* 0x000000ff040013e9 */ /* 0x0007e200080000ff */
[----:B------:R-:W-:Y:S06]  /*21a0*/  BAR.SYNC.DEFER_BLOCKING 0x0 ;  /* 0x0000000000007b1d */ /* 0x000fec0000010000 */
[----:B------:R-:W5:Y:S02]  /*21b0*/  SYNCS.PHASECHK.TRANS64.TRYWAIT P0, [UR18+0xf020], R3 ;  /* 0x00f02003ff0075a7 */ /* 0x000f640008001112 */
[----:B---3-5:R-:W-:Y:S05]  /*21c0*/  @!P0 BRA `(.L_x_63) ;  /* 0x0000000800fc8947 */ /* 0x028fea0003800000 */
.L_x_77:
[----:B------:R-:W-:Y:S02]  /*21d0*/  UIADD3 UR17, UPT, UPT, UR17, 0x1, URZ ;  /* 0x0000000111117890 */ /* 0x000fe4000fffe0ff */
[----:B------:R-:W-:Y:S02]  /*21e0*/  UIADD3 UR10, UPT, UPT, UR10, 0x20, URZ ;  /* 0x000000200a0a7890 */ /* 0x000fe4000fffe0ff */
[----:B------:R-:W-:-:S04]  /*21f0*/  UISETP.NE.U32.AND UP0, UPT, UR17, 0x3, UPT ;  /* 0x000000031100788c */ /* 0x000fc8000bf05070 */
[----:B------:R-:W-:Y:S02]  /*2200*/  USEL UR17, UR17, URZ, UP0 ;  /* 0x000000ff11117287 */ /* 0x000fe40008000000 */
[----:B------:R-:W-:Y:S02]  /*2210*/  USEL UR4, URZ, 0x1, UP0 ;  /* 0x00000001ff047887 */ /* 0x000fe40008000000 */
[----:B--2---:R-:W-:-:S04]  /*2220*/  UISETP.GE.AND UP0, UPT, UR10, UR19, UPT ;  /* 0x000000130a00728c */ /* 0x004fc8000bf06270 */
[----:B------:R-:W-:-:S05]  /*2230*/  LOP3.LUT R2, R2, UR4, RZ, 0x3c, !PT ;  /* 0x0000000402027c12 */ /* 0x000fca000f8e3cff */
[----:B------:R-:W-:Y:S05]  /*2240*/  BRA.U !UP0, `(.L_x_64) ;  /* 0xfffffff908f47547 */ /* 0x000fea000b83ffff */
.L_x_57:
[----:B---3-5:R-:W-:Y:S06]  /*2250*/  BAR.SYNC.DEFER_BLOCKING 0x0 ;  /* 0x0000000000007b1d */ /* 0x028fec0000010000 */
[----:B------:R-:W-:Y:S04]  /*2260*/  BSSY.RECONVERGENT B4, `(.L_x_65) ;  /* 0x0000004000047945 */ /* 0x000fe80003800200 */
[----:B------:R-:W-:Y:S05]  /*2270*/  @P2 BRA `(.L_x_66) ;  /* 0x0000000000082947 */ /* 0x000fea0003800000 */
[----:B------:R-:W2:Y:S02]  /*2280*/  SYNCS.CCTL.IV [UR12+0xf000] ;  /* 0x00f00000ff0079b1 */ /* 0x000ea4000800000c */
[----:B--2---:R-:W2:Y:S02]  /*2290*/  SYNCS.CCTL.IV [UR12+0xf020] ;  /* 0x00f02000ff0079b1 */ /* 0x004ea4000800000c */
.L_x_66:
[----:B------:R-:W-:Y:S05]  /*22a0*/  BSYNC.RECONVERGENT B4 ;  /* 0x0000000000047941 */ /* 0x000fea0003800200 */
.L_x_65:
[----:B--2---:R-:W-:Y:S06]  /*22b0*/  BAR.SYNC.DEFER_BLOCKING 0x0 ;  /* 0x0000000000007b1d */ /* 0x004fec0000010000 */
[----:B------:R-:W-:Y:S04]  /*22c0*/  BSSY.RECONVERGENT B4, `(.L_x_67) ;  /* 0x0000004000047945 */ /* 0x000fe80003800200 */
[----:B------:R-:W-:Y:S05]  /*22d0*/  @P2 BRA `(.L_x_68) ;  /* 0x0000000000082947 */ /* 0x000fea0003800000 */
[----:B------:R-:W2:Y:S02]  /*22e0*/  SYNCS.CCTL.IV [UR12+0xf008] ;  /* 0x00f00800ff0079b1 */ /* 0x000ea4000800000c */
[----:B--2---:R-:W2:Y:S02]  /*22f0*/  SYNCS.CCTL.IV [UR12+0xf028] ;  /* 0x00f02800ff0079b1 */ /* 0x004ea4000800000c */
.L_x_68:
[----:B------:R-:W-:Y:S05]  /*2300*/  BSYNC.RECONVERGENT B4 ;  /* 0x0000000000047941 */ /* 0x000fea0003800200 */
.L_x_67:
[----:B--2---:R-:W-:Y:S06]  /*2310*/  BAR.SYNC.DEFER_BLOCKING 0x0 ;  /* 0x0000000000007b1d */ /* 0x004fec0000010000 */
[----:B------:R-:W-:Y:S04]  /*2320*/  BSSY.RECONVERGENT B4, `(.L_x_69) ;  /* 0x0000004000047945 */ /* 0x000fe80003800200 */
[----:B------:R-:W-:Y:S05]  /*2330*/  @P2 BRA `(.L_x_70) ;  /* 0x0000000000082947 */ /* 0x000fea0003800000 */
[----:B------:R-:W2:Y:S02]  /*2340*/  SYNCS.CCTL.IV [UR12+0xf010] ;  /* 0x00f01000ff0079b1 */ /* 0x000ea4000800000c */
[----:B--2---:R-:W2:Y:S02]  /*2350*/  SYNCS.CCTL.IV [UR12+0xf030] ;  /* 0x00f03000ff0079b1 */ /* 0x004ea4000800000c */
.L_x_70:
[----:B------:R-:W-:Y:S05]  /*2360*/  BSYNC.RECONVERGENT B4 ;  /* 0x0000000000047941 */ /* 0x000fea0003800200 */
.L_x_69:
[----:B------:R-:W-:Y:S01]  /*2370*/  ULOP3.LUT UR16, UR16, 0x3, URZ, 0xc0, !UPT ;  /* 0x0000000310107892 */ /* 0x000fe2000f8ec0ff */
[C---:B------:R-:W-:Y:S01]  /*2380*/  IMAD.SHL.U32 R2, R0.reuse, 0x10, RZ ;  /* 0x0000001000027824 */ /* 0x040fe200078e00ff */
[----:B------:R-:W-:Y:S01]  /*2390*/  UMOV UR6, UR11 ;  /* 0x0000000b00067c82 */ /* 0x000fe20008000000 */
[C---:B------:R-:W-:Y:S01]  /*23a0*/  IMAD.SHL.U32 R132, R0.reuse, 0x40, RZ ;  /* 0x0000004000847824 */ /* 0x040fe200078e00ff */
[----:B------:R-:W-:Y:S01]  /*23b0*/  ULEA UR4, UR16, UR24, 0x15 ;  /* 0x0000001810047291 */ /* 0x000fe2000f8ea8ff */
[----:B------:R-:W-:Y:S01]  /*23c0*/  IMAD.SHL.U32 R3, R0, 0x80, RZ ;  /* 0x0000008000037824 */ /* 0x000fe200078e00ff */
[----:B------:R-:W-:Y:S01]  /*23d0*/  LOP3.LUT R2, R2, 0x70, RZ, 0xc0, !PT ;  /* 0x0000007002027812 */ /* 0x000fe200078ec0ff */
[----:B------:R-:W-:Y:S01]  /*23e0*/  IMAD.SHL.U32 R0, R0, 0x400, RZ ;  /* 0x0000040000007824 */ /* 0x000fe200078e00ff */
[----:B------:R-:W-:Y:S01]  /*23f0*/  LOP3.LUT R133, R132, 0x1800, RZ, 0xc0, !PT ;  /* 0x0000180084857812 */ /* 0x000fe200078ec0ff */
[----:B------:R-:W-:Y:S01]  /*2400*/  ULEA UR5, UR16, UR13, 0x6 ;  /* 0x0000000d10057291 */ /* 0x000fe2000f8e30ff */
[----:B------:R-:W-:-:S02]  /*2410*/  LOP3.LUT R2, R2, 0x780, R3, 0xf8, !PT ;  /* 0x0000078002027812 */ /* 0x000fc400078ef803 */
[----:B------:R-:W-:Y:S02]  /*2420*/  ELECT P0, URZ, PT ;  /* 0x0000000000ff782f */ /* 0x000fe40003800000 */
[----:B------:R-:W-:Y:S01]  /*2430*/  LOP3.LUT R133, R133, 0x4000, R0, 0xf8, !PT ;  /* 0x0000400085857812 */ /* 0x000fe200078ef800 */
[----:B----4-:R-:W-:Y:S01]  /*2440*/  LDTM.16dp32bit_t0_t15.x128 R4, tmem[UR4] ;  /* 0x00000004000479ee */ /* 0x010fe20008b80000 */
[----:B------:R-:W3:Y:S01]  /*2450*/  LDTM.16dp32bit_t16_t31.x128 R4, tmem[UR4+0x80] ;  /* 0x00008004000479ee */ /* 0x000ee20008ba0000 */
[----:B------:R-:W-:Y:S01]  /*2460*/  NOP ;  /* 0x0000000000007918 */ /* 0x000fe20000000000 */
[----:B------:R-:W-:Y:S01]  /*2470*/  ULEA UR4, UR16, UR12, 0xd ;  /* 0x0000000c10047291 */ /* 0x000fe2000f8e68ff */
[----:B------:R-:W-:-:S04]  /*2480*/  LOP3.LUT R0, R133, R2, RZ, 0xfc, !PT ;  /* 0x0000000285007212 */ /* 0x000fc800078efcff */
[C---:B------:R-:W-:Y:S02]  /*2490*/  LOP3.LUT R2, R0.reuse, 0x10, RZ, 0x3c, !PT ;  /* 0x0000001000027812 */ /* 0x040fe400078e3cff */
[----:B------:R-:W-:Y:S02]  /*24a0*/  LOP3.LUT R3, R0, 0x20, RZ, 0x3c, !PT ;  /* 0x0000002000037812 */ /* 0x000fe400078e3cff */
[----:B---3--:R-:W-:Y:S02]  /*24b0*/  F2FP.BF16.F32.PACK_AB R4, R5, R4 ;  /* 0x000000040504723e */ /* 0x008fe400000010ff */
[----:B------:R-:W-:Y:S02]  /*24c0*/  F2FP.BF16.F32.PACK_AB R68, R69, R68 ;  /* 0x000000444544723e */ /* 0x000fe400000010ff */
[----:B------:R-:W-:Y:S02]  /*24d0*/  F2FP.BF16.F32.PACK_AB R5, R7, R6 ;  /* 0x000000060705723e */ /* 0x000fe400000010ff */
[----:B------:R-:W-:-:S02]  /*24e0*/  F2FP.BF16.F32.PACK_AB R12, R13, R12 ;  /* 0x0000000c0d0c723e */ /* 0x000fc400000010ff */
[----:B------:R-:W-:Y:S02]  /*24f0*/  F2FP.BF16.F32.PACK_AB R69, R71, R70 ;  /* 0x000000464745723e */ /* 0x000fe400000010ff */
[----:B------:R-:W-:Y:S02]  /*2500*/  F2FP.BF16.F32.PACK_AB R76, R77, R76 ;  /* 0x0000004c4d4c723e */ /* 0x000fe400000010ff */
[----:B------:R-:W-:Y:S02]  /*2510*/  F2FP.BF16.F32.PACK_AB R6, R9, R8 ;  /* 0x000000080906723e */ /* 0x000fe400000010ff */
[----:B------:R-:W-:Y:S02]  /*2520*/  F2FP.BF16.F32.PACK_AB R7, R11, R10 ;  /* 0x0000000a0b07723e */ /* 0x000fe400000010ff */
[----:B------:R-:W-:Y:S02]  /*2530*/  F2FP.BF16.F32.PACK_AB R13, R15, R14 ;  /* 0x0000000e0f0d723e */ /* 0x000fe400000010ff */
[----:B------:R-:W-:Y:S01]  /*2540*/  F2FP.BF16.F32.PACK_AB R70, R73, R72 ;  /* 0x000000484946723e */ /* 0x000fe200000010ff */
[----:B--2---:R-:W-:Y:S01]  /*2550*/  STS.128 [R0+UR12], R4 ;  /* 0x0000000400007988 */ /* 0x004fe20008000c0c */
[----:B------:R-:W-:-:S02]  /*2560*/  F2FP.BF16.F32.PACK_AB R71, R75, R74 ;  /* 0x0000004a4b47723e */ /* 0x000fc400000010ff */
[----:B------:R-:W-:Y:S02]  /*2570*/  F2FP.BF16.F32.PACK_AB R77, R79, R78 ;  /* 0x0000004e4f4d723e */ /* 0x000fe400000010ff */
[----:B------:R-:W-:Y:S01]  /*2580*/  F2FP.BF16.F32.PACK_AB R14, R17, R16 ;  /* 0x00000010110e723e */ /* 0x000fe200000010ff */
[----:B------:R-:W-:Y:S01]  /*2590*/  STS.128 [R0+UR12+0x2000], R68 ;  /* 0x0020004400007988 */ /* 0x000fe20008000c0c */
[----:B------:R-:W-:Y:S02]  /*25a0*/  F2FP.BF16.F32.PACK_AB R15, R19, R18 ;  /* 0x00000012130f723e */ /* 0x000fe400000010ff */
[----:B------:R-:W-:Y:S02]  /*25b0*/  F2FP.BF16.F32.PACK_AB R20, R21, R20 ;  /* 0x000000141514723e */ /* 0x000fe400000010ff */
[----:B------:R-:W-:Y:S01]  /*25c0*/  F2FP.BF16.F32.PACK_AB R78, R81, R80 ;  /* 0x00000050514e723e */ /* 0x000fe200000010ff */
[----:B------:R-:W-:Y:S01]  /*25d0*/  STS.128 [R2+UR12], R12 ;  /* 0x0000000c02007988 */ /* 0x000fe20008000c0c */
[----:B------:R-:W-:-:S02]  /*25e0*/  F2FP.BF16.F32.PACK_AB R79, R83, R82 ;  /* 0x00000052534f723e */ /* 0x000fc400000010ff */
[----:B------:R-:W-:Y:S02]  /*25f0*/  F2FP.BF16.F32.PACK_AB R84, R85, R84 ;  /* 0x000000545554723e */ /* 0x000fe400000010ff */
[----:B------:R-:W-:Y:S01]  /*2600*/  F2FP.BF16.F32.PACK_AB R21, R23, R22 ;  /* 0x000000161715723e */ /* 0x000fe200000010ff */
[----:B------:R2:W-:Y:S01]  /*2610*/  STS.128 [R2+UR12+0x2000], R76 ;  /* 0x0020004c02007988 */ /* 0x0005e20008000c0c */
[----:B------:R-:W-:Y:S02]  /*2620*/  F2FP.BF16.F32.PACK_AB R28, R29, R28 ;  /* 0x0000001c1d1c723e */ /* 0x000fe400000010ff */
[----:B------:R-:W-:Y:S02]  /*2630*/  F2FP.BF16.F32.PACK_AB R85, R87, R86 ;  /* 0x000000565755723e */ /* 0x000fe400000010ff */
[----:B------:R-:W-:Y:S02]  /*2640*/  F2FP.BF16.F32.PACK_AB R92, R93, R92 ;  /* 0x0000005c5d5c723e */ /* 0x000fe400000010ff */
[----:B------:R-:W-:-:S02]  /*2650*/  F2FP.BF16.F32.PACK_AB R22, R25, R24 ;  /* 0x000000181916723e */ /* 0x000fc400000010ff */
[----:B------:R-:W-:Y:S02]  /*2660*/  F2FP.BF16.F32.PACK_AB R23, R27, R26 ;  /* 0x0000001a1b17723e */ /* 0x000fe400000010ff */
[----:B------:R-:W-:Y:S02]  /*2670*/  F2FP.BF16.F32.PACK_AB R29, R31, R30 ;  /* 0x0000001e1f1d723e */ /* 0x000fe400000010ff */
[----:B------:R-:W-:Y:S01]  /*2680*/  F2FP.BF16.F32.PACK_AB R36, R37, R36 ;  /* 0x000000242524723e */ /* 0x000fe200000010ff */
[----:B------:R3:W-:Y:S01]  /*2690*/  STS.128 [R3+UR12], R20 ;  /* 0x0000001403007988 */ /* 0x0007e20008000c0c */
[----:B------:R-:W-:Y:S02]  /*26a0*/  F2FP.BF16.F32.PACK_AB R86, R89, R88 ;  /* 0x000000585956723e */ /* 0x000fe400000010ff */
[----:B------:R-:W-:Y:S02]  /*26b0*/  F2FP.BF16.F32.PACK_AB R87, R91, R90 ;  /* 0x0000005a5b57723e */ /* 0x000fe400000010ff */
[----:B------:R-:W-:-:S02]  /*26c0*/  F2FP.BF16.F32.PACK_AB R93, R95, R94 ;  /* 0x0000005e5f5d723e */ /* 0x000fc400000010ff */
[----:B------:R-:W-:Y:S01]  /*26d0*/  F2FP.BF16.F32.PACK_AB R100, R101, R100 ;  /* 0x000000646564723e */ /* 0x000fe200000010ff */
[----:B------:R3:W-:Y:S01]  /*26e0*/  STS.128 [R3+UR12+0x2000], R84 ;  /* 0x0020005403007988 */ /* 0x0007e20008000c0c */
[----:B------:R-:W-:Y:S02]  /*26f0*/  F2FP.BF16.F32.PACK_AB R30, R33, R32 ;  /* 0x00000020211e723e */ /* 0x000fe400000010ff */
[----:B------:R-:W-:Y:S02]  /*2700*/  F2FP.BF16.F32.PACK_AB R31, R35, R34 ;  /* 0x00000022231f723e */ /* 0x000fe400000010ff */
[----:B------:R-:W-:Y:S02]  /*2710*/  F2FP.BF16.F32.PACK_AB R37, R39, R38 ;  /* 0x000000262725723e */ /* 0x000fe400000010ff */
[----:B------:R-:W-:Y:S02]  /*2720*/  F2FP.BF16.F32.PACK_AB R44, R45, R44 ;  /* 0x0000002c2d2c723e */ /* 0x000fe400000010ff */
[----:B------:R-:W-:-:S02]  /*2730*/  F2FP.BF16.F32.PACK_AB R94, R97, R96 ;  /* 0x00000060615e723e */ /* 0x000fc400000010ff */
[----:B------:R-:W-:Y:S02]  /*2740*/  F2FP.BF16.F32.PACK_AB R95, R99, R98 ;  /* 0x00000062635f723e */ /* 0x000fe400000010ff */
[----:B------:R-:W-:Y:S02]  /*2750*/  F2FP.BF16.F32.PACK_AB R101, R103, R102 ;  /* 0x000000666765723e */ /* 0x000fe400000010ff */
[----:B------:R-:W-:Y:S02]  /*2760*/  F2FP.BF16.F32.PACK_AB R108, R109, R108 ;  /* 0x0000006c6d6c723e */ /* 0x000fe400000010ff */
[----:B------:R-:W-:Y:S02]  /*2770*/  LOP3.LUT R8, R0, 0x30, RZ, 0x3c, !PT ;  /* 0x0000003000087812 */ /* 0x000fe400078e3cff */
[----:B------:R-:W-:Y:S02]  /*2780*/  F2FP.BF16.F32.PACK_AB R38, R41, R40 ;  /* 0x000000282926723e */ /* 0x000fe400000010ff */
[----:B------:R-:W-:Y:S01]  /*2790*/  F2FP.BF16.F32.PACK_AB R39, R43, R42 ;  /* 0x0000002a2b27723e */ /* 0x000fe200000010ff */
[----:B------:R3:W-:Y:S01]  /*27a0*/  STS.128 [R8+UR12], R28 ;  /* 0x0000001c08007988 */ /* 0x0007e20008000c0c */
[----:B------:R-:W-:-:S02]  /*27b0*/  F2FP.BF16.F32.PACK_AB R45, R47, R46 ;  /* 0x0000002e2f2d723e */ /* 0x000fc400000010ff */
[----:B------:R-:W-:Y:S01]  /*27c0*/  F2FP.BF16.F32.PACK_AB R52, R53, R52 ;  /* 0x000000343534723e */ /* 0x000fe200000010ff */
[----:B------:R3:W-:Y:S01]  /*27d0*/  STS.128 [R8+UR12+0x2000], R92 ;  /* 0x0020005c08007988 */ /* 0x0007e20008000c0c */
[----:B------:R-:W-:Y:S02]  /*27e0*/  F2FP.BF16.F32.PACK_AB R102, R105, R104 ;  /* 0x000000686966723e */ /* 0x000fe400000010ff */
[----:B------:R-:W-:Y:S02]  /*27f0*/  F2FP.BF16.F32.PACK_AB R103, R107, R106 ;  /* 0x0000006a6b67723e */ /* 0x000fe400000010ff */
[----:B------:R-:W-:Y:S02]  /*2800*/  F2FP.BF16.F32.PACK_AB R109, R111, R110 ;  /* 0x0000006e6f6d723e */ /* 0x000fe400000010ff */
[----:B------:R-:W-:Y:S02]  /*2810*/  F2FP.BF16.F32.PACK_AB R116, R117, R116 ;  /* 0x000000747574723e */ /* 0x000fe400000010ff */
[----:B------:R-:W-:-:S02]  /*2820*/  LOP3.LUT R9, R0, 0x40, RZ, 0x3c, !PT ;  /* 0x0000004000097812 */ /* 0x000fc400078e3cff */
[----:B------:R-:W-:Y:S02]  /*2830*/  F2FP.BF16.F32.PACK_AB R46, R49, R48 ;  /* 0x00000030312e723e */ /* 0x000fe400000010ff */
[----:B------:R-:W-:Y:S01]  /*2840*/  F2FP.BF16.F32.PACK_AB R47, R51, R50 ;  /* 0x00000032332f723e */ /* 0x000fe200000010ff */
[----:B------:R3:W-:Y:S01]  /*2850*/  STS.128 [R9+UR12], R36 ;  /* 0x0000002409007988 */ /* 0x0007e20008000c0c */
[----:B------:R-:W-:Y:S02]  /*2860*/  F2FP.BF16.F32.PACK_AB R53, R55, R54 ;  /* 0x000000363735723e */ /* 0x000fe400000010ff */
[----:B------:R-:W-:Y:S01]  /*2870*/  F2FP.BF16.F32.PACK_AB R60, R61, R60 ;  /* 0x0000003c3d3c723e */ /* 0x000fe200000010ff */
[----:B------:R3:W-:Y:S01]  /*2880*/  STS.128 [R9+UR12+0x2000], R100 ;  /* 0x0020006409007988 */ /* 0x0007e20008000c0c */
[----:B------:R-:W-:Y:S02]  /*2890*/  F2FP.BF16.F32.PACK_AB R110, R113, R112 ;  /* 0x00000070716e723e */ /* 0x000fe400000010ff */
[----:B------:R-:W-:-:S02]  /*28a0*/  F2FP.BF16.F32.PACK_AB R111, R115, R114 ;  /* 0x00000072736f723e */ /* 0x000fc400000010ff */
        /* <DEDUP_REMOVED lines=11> */
[----:B--2---:R-:W-:Y:S02]  /*2960*/  LOP3.LUT R2, R0, 0x60, RZ, 0x3c, !PT ;  /* 0x0000006000027812 */ /* 0x004fe400078e3cff */
[----:B------:R-:W-:Y:S02]  /*2970*/  F2FP.BF16.F32.PACK_AB R62, R65, R64 ;  /* 0x00000040413e723e */ /* 0x000fe400000010ff */
[----:B------:R-:W-:Y:S01]  /*2980*/  F2FP.BF16.F32.PACK_AB R63, R67, R66 ;  /* 0x00000042433f723e */ /* 0x000fe200000010ff */
[----:B------:R3:W-:Y:S01]  /*2990*/  STS.128 [R2+UR12], R52 ;  /* 0x0000003402007988 */ /* 0x0007e20008000c0c */
[----:B------:R-:W-:-:S02]  /*29a0*/  F2FP.BF16.F32.PACK_AB R126, R129, R128 ;  /* 0x00000080817e723e */ /* 0x000fc400000010ff */
[----:B------:R-:W-:Y:S01]  /*29b0*/  F2FP.BF16.F32.PACK_AB R127, R131, R130 ;  /* 0x00000082837f723e */ /* 0x000fe200000010ff */
[----:B------:R3:W-:Y:S01]  /*29c0*/  STS.128 [R2+UR12+0x2000], R116 ;  /* 0x0020007402007988 */ /* 0x0007e20008000c0c */
[----:B------:R-:W-:-:S05]  /*29d0*/  LOP3.LUT R0, R0, 0x70, RZ, 0x3c, !PT ;  /* 0x0000007000007812 */ /* 0x000fca00078e3cff */
[----:B------:R3:W-:Y:S04]  /*29e0*/  STS.128 [R0+UR12], R60 ;  /* 0x0000003c00007988 */ /* 0x0007e80008000c0c */
[----:B------:R3:W-:Y:S01]  /*29f0*/  STS.128 [R0+UR12+0x2000], R124 ;  /* 0x0020007c00007988 */ /* 0x0007e20008000c0c */
[----:B------:R2:W-:Y:S06]  /*2a00*/  MEMBAR.ALL.CTA ;  /* 0x0000000000007992 */ /* 0x0005ec0000008000 */
[----:B--2---:R-:W2:Y:S02]  /*2a10*/  FENCE.VIEW.ASYNC.S ;  /* 0x00000000000073c6 */ /* 0x004ea40000000000 */
[----:B--2---:R-:W-:Y:S06]  /*2a20*/  BAR.SYNC.DEFER_BLOCKING 0x0 ;  /* 0x0000000000007b1d */ /* 0x004fec0000010000 */
[----:B------:R3:W-:Y:S01]  /*2a30*/  UTMASTG.2D [UR4], [UR14] ;  /* 0x000000040e0073b5 */ /* 0x0007e20008008000 */
[----:B------:R0:W-:Y:S01]  /*2a40*/  UTMACMDFLUSH ;  /* 0x00000000000079b7 */ /* 0x0001e20000000000 */
[----:B------:R-:W-:-:S04]  /*2a50*/  DEPBAR.LE SB0, 0x0 ;  /* 0x000080000000791a */ /* 0x000fc80000000000 */
[----:B------:R-:W-:Y:S08]  /*2a60*/  BAR.SYNC.DEFER_BLOCKING 0x0 ;  /* 0x0000000000007b1d */ /* 0x000ff00000010000 */
[----:B------:R-:W-:Y:S06]  /*2a70*/  BAR.SYNC.DEFER_BLOCKING 0x0 ;  /* 0x0000000000007b1d */ /* 0x000fec0000010000 */
[----:B---3--:R-:W-:Y:S05]  /*2a80*/  @P1 BRA `(.L_x_71) ;  /* 0x0000000000a01947 */ /* 0x008fea0003800000 */
[----:B------:R-:W2:Y:S01]  /*2a90*/  S2UR UR5, SR_CgaCtaId ;  /* 0x00000000000579c3 */ /* 0x000ea20000008800 */
[----:B------:R-:W-:Y:S01]  /*2aa0*/  NOP ;  /* 0x0000000000007918 */ /* 0x000fe20000000000 */
[----:B------:R-:W-:Y:S01]  /*2ab0*/  UMOV UR4, 0x50 ;  /* 0x0000005000047882 */ /* 0x000fe20000000000 */
[----:B------:R-:W-:Y:S02]  /*2ac0*/  IMAD.U32 R0, RZ, RZ, UR24 ;  /* 0x00000018ff007e24 */ /* 0x000fe4000f8e00ff */
[----:B------:R-:W-:Y:S02]  /*2ad0*/  IMAD.MOV.U32 R3, RZ, RZ, 0xff ;  /* 0x000000ffff037424 */ /* 0x000fe400078e00ff */
[----:B------:R-:W-:Y:S01]  /*2ae0*/  IMAD.MOV.U32 R7, RZ, RZ, 0x1 ;  /* 0x00000001ff077424 */ /* 0x000fe200078e00ff */
[----:B------:R-:W-:-:S04]  /*2af0*/  LOP3.LUT R0, R0, 0xffff, RZ, 0xc0, !PT ;  /* 0x0000ffff00007812 */ /* 0x000fc800078ec0ff */
[----:B------:R-:W-:-:S05]  /*2b00*/  SHF.R.U32.HI R0, RZ, 0x5, R0 ;  /* 0x00000005ff007819 */ /* 0x000fca0000011600 */
[----:B------:R-:W-:Y:S01]  /*2b10*/  VIADD R2, R0, 0x10 ;  /* 0x0000001000027836 */ /* 0x000fe20000000000 */
[----:B------:R-:W-:Y:S01]  /*2b20*/  SHF.L.U32 R0, R3, R0, RZ ;  /* 0x0000000003007219 */ /* 0x000fe200000006ff */
[----:B--2---:R-:W-:-:S03]  /*2b30*/  ULEA UR6, UR5, UR4, 0x18 ;  /* 0x0000000405067291 */ /* 0x004fc6000f8ec0ff */
[----:B------:R-:W-:-:S04]  /*2b40*/  SHF.L.U32 R3, R7, R2, RZ ;  /* 0x0000000207037219 */ /* 0x000fc800000006ff */
[----:B------:R-:W-:Y:S02]  /*2b50*/  LOP3.LUT R0, R3, R0, RZ, 0xfc, !PT ;  /* 0x0000000003007212 */ /* 0x000fe400078efcff */
[----:B------:R-:W2:Y:S02]  /*2b60*/  LDS R5, [UR6] ;  /* 0x00000006ff057984 */ /* 0x000ea40008000800 */
[C---:B------:R-:W-:Y:S02]  /*2b70*/  LOP3.LUT R2, R0.reuse, 0xffff, RZ, 0xc0, !PT ;  /* 0x0000ffff00027812 */ /* 0x040fe400078ec0ff */
[----:B--2---:R-:W-:-:S04]  /*2b80*/  LOP3.LUT R3, R0, 0xffff, R5, 0x80, !PT ;  /* 0x0000ffff00037812 */ /* 0x004fc800078e8005 */
[----:B------:R-:W-:-:S13]  /*2b90*/  ISETP.NE.AND P0, PT, R3, R2, PT ;  /* 0x000000020300720c */ /* 0x000fda0003f05270 */
[----:B------:R-:W-:Y:S05]  /*2ba0*/  @P0 BRA `(.L_x_72) ;  /* 0x0000000000500947 */ /* 0x000fea0003800000 */
[----:B------:R-:W-:Y:S02]  /*2bb0*/  SHF.R.U32.HI R5, RZ, 0x10, R5 ;  /* 0x00000010ff057819 */ /* 0x000fe40000011605 */
[----:B------:R-:W-:-:S04]  /*2bc0*/  SHF.R.U32.HI R2, RZ, 0x10, R0 ;  /* 0x00000010ff027819 */ /* 0x000fc80000011600 */
[----:B------:R-:W-:-:S04]  /*2bd0*/  LOP3.LUT R5, R5, R2, RZ, 0xc0, !PT ;  /* 0x0000000205057212 */ /* 0x000fc800078ec0ff */
[----:B------:R-:W-:-:S13]  /*2be0*/  ISETP.NE.AND P0, PT, R5, R2, PT ;  /* 0x000000020500720c */ /* 0x000fda0003f05270 */
[----:B------:R-:W-:Y:S05]  /*2bf0*/  @P0 BRA `(.L_x_73) ;  /* 0x0000000000300947 */ /* 0x000fea0003800000 */
[----:B------:R-:W-:Y:S01]  /*2c00*/  R2UR UR4, R0 ;  /* 0x00000000000472ca */ /* 0x000fe200000e0000 */
[----:B------:R-:W-:Y:S01]  /*2c10*/  VOTEU.ANY UR5, UPT, PT ;  /* 0x0000000000057886 */ /* 0x000fe200038e0100 */
[----:B------:R-:W2:Y:S01]  /*2c20*/  S2R R0, SR_LANEID ;  /* 0x0000000000007919 */ /* 0x000ea20000000000 */
[----:B------:R-:W-:-:S10]  /*2c30*/  UFLO.U32 UR5, UR5 ;  /* 0x00000005000572bd */ /* 0x000fd400080e0000 */
[----:B------:R-:W-:-:S06]  /*2c40*/  ULOP3.LUT UR4, URZ, UR4, URZ, 0x33, !UPT ;  /* 0x00000004ff047292 */ /* 0x000fcc000f8e33ff */
[----:B------:R-:W-:-:S04]  /*2c50*/  IMAD.U32 R2, RZ, RZ, UR4 ;  /* 0x00000004ff027e24 */ /* 0x000fc8000f8e00ff */
[----:B------:R-:W3:Y:S02]  /*2c60*/  REDUX UR7, R2 ;  /* 0x00000000020773c4 */ /* 0x000ee40000000000 */
[----:B------:R4:W-:Y:S01]  /*2c70*/  UTCATOMSWS.AND URZ, UR4 ;  /* 0x0000000400ff79e3 */ /* 0x0009e20008000000 */
[----:B--2---:R-:W-:Y:S01]  /*2c80*/  ISETP.EQ.U32.AND P0, PT, R0, UR5, PT ;  /* 0x0000000500007c0c */ /* 0x004fe2000bf02070 */
[----:B---3--:R-:W-:-:S12]  /*2c90*/  IMAD.U32 R0, RZ, RZ, UR7 ;  /* 0x00000007ff007e24 */ /* 0x008fd8000f8e00ff */
[----:B------:R4:W-:Y:S01]  /*2ca0*/  @P0 ATOMS.AND RZ, [UR6], R0 ;  /* 0x00000000ffff098c */ /* 0x0009e2000a800006 */
[----:B------:R-:W-:Y:S05]  /*2cb0*/  BRA `(.L_x_71) ;  /* 0x0000000000147947 */ /* 0x000fea0003800000 */
.L_x_73:
[----:B------:R-:W-:-:S07]  /*2cc0*/  MOV R2, 0x2ce0 ;  /* 0x00002ce000027802 */ /* 0x000fce0000000f00 */
[----:B-1----:R-:W-:Y:S05]  /*2cd0*/  CALL.REL.NOINC `($__internal_0_$__cuda_sm10x_tcgen05_guardrail_trap_col_being_dealloced_not_returned_by_alloc) ;  /* 0x0000000000447944 */ /* 0x002fea0003c00000 */
[----:B------:R-:W-:Y:S05]  /*2ce0*/  BRA `(.L_x_71) ;  /* 0x0000000000087947 */ /* 0x000fea0003800000 */
.L_x_72:
[----:B------:R-:W-:-:S07]  /*2cf0*/  MOV R2, 0x2d10 ;  /* 0x00002d1000027802 */ /* 0x000fce0000000f00 */
[----:B-1----:R-:W-:Y:S05]  /*2d00*/  CALL.REL.NOINC `($__internal_2_$__cuda_sm10x_tcgen05_guardrail_trap_unallocated_columns_being_dealloced) ;  /* 0x0000000000507944 */ /* 0x002fea0003c00000 */
.L_x_71:
[----:B------:R-:W-:Y:S01]  /*2d10*/  NOP ;  /* 0x0000000000007918 */ /* 0x000fe20000000000 */
[----:B----4-:R-:W-:Y:S05]  /*2d20*/  EXIT ;  /* 0x000000000000794d */ /* 0x010fea0003800000 */
.L_x_58:
[----:B------:R-:W2:Y:S02]  /*2d30*/  SYNCS.PHASECHK.TRANS64.TRYWAIT P0, [UR12+0xf000], RZ ;  /* 0x00f000ffff0075a7 */ /* 0x000ea4000800110c */
[----:B--2---:R-:W-:Y:S05]  /*2d40*/  @!P0 BRA `(.L_x_58) ;  /* 0xfffffffc00f88947 */ /* 0x004fea000383ffff */
[----:B------:R-:W-:Y:S05]  /*2d50*/  BRA `(.L_x_74) ;  /* 0xffffffec00907947 */ /* 0x000fea000383ffff */
.L_x_60:
[----:B------:R-:W2:Y:S02]  /*2d60*/  SYNCS.PHASECHK.TRANS64.TRYWAIT P3, [UR12+0xf020], RZ ;  /* 0x00f020ffff0075a7 */ /* 0x000ea4000806110c */
[----:B--2---:R-:W-:Y:S05]  /*2d70*/  @!P3 BRA `(.L_x_60) ;  /* 0xfffffffc00f8b947 */ /* 0x004fea000383ffff */
[----:B------:R-:W-:Y:S05]  /*2d80*/  BRA `(.L_x_75) ;  /* 0xfffffff000107947 */ /* 0x000fea000383ffff */
.L_x_61:
[----:B------:R-:W3:Y:S02]  /*2d90*/  SYNCS.PHASECHK.TRANS64.TRYWAIT P0, [UR18+0xf000], R3 ;  /* 0x00f00003ff0075a7 */ /* 0x000ee40008001112 */
[----:B---3--:R-:W-:Y:S05]  /*2da0*/  @!P0 BRA `(.L_x_61) ;  /* 0xfffffffc00f88947 */ /* 0x008fea000383ffff */
[----:B------:R-:W-:Y:S05]  /*2db0*/  BRA `(.L_x_76) ;  /* 0xfffffff000847947 */ /* 0x000fea000383ffff */
.L_x_63:
[----:B------:R-:W3:Y:S02]  /*2dc0*/  SYNCS.PHASECHK.TRANS64.TRYWAIT P0, [UR18+0xf020], R3 ;  /* 0x00f02003ff0075a7 */ /* 0x000ee40008001112 */
[----:B---3--:R-:W-:Y:S05]  /*2dd0*/  @!P0 BRA `(.L_x_63) ;  /* 0xfffffffc00f88947 */ /* 0x008fea000383ffff */
[----:B------:R-:W-:Y:S05]  /*2de0*/  BRA `(.L_x_77) ;  /* 0xfffffff000f87947 */ /* 0x000fea000383ffff */
        .weak           $__internal_0_$__cuda_sm10x_tcgen05_guardrail_trap_col_being_dealloced_not_returned_by_alloc
        .type           $__internal_0_$__cuda_sm10x_tcgen05_guardrail_trap_col_being_dealloced_not_returned_by_alloc,@function
        .size           $__internal_0_$__cuda_sm10x_tcgen05_guardrail_trap_col_being_dealloced_not_returned_by_alloc,($__internal_1_$__cuda_sm10x_tcgen05_guardrail_trap_phase_invalid_during_alloc - $__internal_0_$__cuda_sm10x_tcgen05_guardrail_trap_col_being_dealloced_not_returned_by_alloc)
$__internal_0_$__cuda_sm10x_tcgen05_guardrail_trap_col_being_dealloced_not_returned_by_alloc:
[----:B------:R-:W-:Y:S05]  /*2df0*/  BPT.TRAP 0x1 ;  /* 0x000000040000795c */ /* 0x000fea0000300000 */
[----:B------:R-:W-:-:S04]  /*2e00*/  IMAD.MOV.U32 R3, RZ, RZ, 0x0 ;  /* 0x00000000ff037424 */ /* 0x000fc800078e00ff */
[----:B------:R-:W-:Y:S05]  /*2e10*/  RET.REL.NODEC R2 `(gluon_tcgen05) ;  /* 0xffffffd002787950 */ /* 0x000fea0003c3ffff */
        .weak           $__internal_1_$__cuda_sm10x_tcgen05_guardrail_trap_phase_invalid_during_alloc
        .type           $__internal_1_$__cuda_sm10x_tcgen05_guardrail_trap_phase_invalid_during_alloc,@function
        .size           $__internal_1_$__cuda_sm10x_tcgen05_guardrail_trap_phase_invalid_during_alloc,($__internal_2_$__cuda_sm10x_tcgen05_guardrail_trap_unallocated_columns_being_dealloced - $__internal_1_$__cuda_sm10x_tcgen05_guardrail_trap_phase_invalid_during_alloc)
$__internal_1_$__cuda_sm10x_tcgen05_guardrail_trap_phase_invalid_during_alloc:
[----:B------:R-:W-:Y:S05]  /*2e20*/  BPT.TRAP 0x1 ;  /* 0x000000040000795c */ /* 0x000fea0000300000 */
[----:B------:R-:W-:-:S04]  /*2e30*/  IMAD.MOV.U32 R3, RZ, RZ, 0x0 ;  /* 0x00000000ff037424 */ /* 0x000fc800078e00ff */
[----:B------:R-:W-:Y:S05]  /*2e40*/  RET.REL.NODEC R2 `(gluon_tcgen05) ;  /* 0xffffffd0026c7950 */ /* 0x000fea0003c3ffff */
        .weak           $__internal_2_$__cuda_sm10x_tcgen05_guardrail_trap_unallocated_columns_being_dealloced
        .type           $__internal_2_$__cuda_sm10x_tcgen05_guardrail_trap_unallocated_columns_being_dealloced,@function
        .size           $__internal_2_$__cuda_sm10x_tcgen05_guardrail_trap_unallocated_columns_being_dealloced,(.L_x_81 - $__internal_2_$__cuda_sm10x_tcgen05_guardrail_trap_unallocated_columns_being_dealloced)
$__internal_2_$__cuda_sm10x_tcgen05_guardrail_trap_unallocated_columns_being_dealloced:
[----:B------:R-:W-:Y:S05]  /*2e50*/  BPT.TRAP 0x1 ;  /* 0x000000040000795c */ /* 0x000fea0000300000 */
[----:B------:R-:W-:-:S04]  /*2e60*/  IMAD.MOV.U32 R3, RZ, RZ, 0x0 ;  /* 0x00000000ff037424 */ /* 0x000fc800078e00ff */
[----:B------:R-:W-:Y:S05]  /*2e70*/  RET.REL.NODEC R2 `(gluon_tcgen05) ;  /* 0xffffffd002607950 */ /* 0x000fea0003c3ffff */
.L_x_78:
[----:B------:R-:W-:-:S00]  /*2e80*/  BRA `(.L_x_78) ;  /* 0xfffffffc00fc7947 */ /* 0x000fc0000383ffff */
[----:B------:R-:W-:-:S00]  /*2e90*/  NOP ;  /* 0x0000000000007918 */ /* 0x000fc00000000000 */
        /* <DEDUP_REMOVED lines=14> */
.L_x_81:


//--------------------- .nv.shared.gluon_tcgen05  --------------------------
	.section	.nv.shared.gluon_tcgen05,"aw",@nobits
	.sectionflags	@""
	.align	16
	.zero		1024


//--------------------- .nv.shared.reserved.0     --------------------------
	.section	.nv.shared.reserved.0,"aw",@nobits
	.align	8
	.weak		__nv_reservedSMEM_offset_0_alias
	.size		__nv_reservedSMEM_offset_0_alias, 0, 64
	.other		__nv_reservedSMEM_offset_0_alias,@"STO_CUDA_RESERVED_SHARED STV_DEFAULT"
__nv_reservedSMEM_offset_0_alias:
	.zero		0
.nv.shared.reserved.0:
	.zero		64
	.weak		__nv_reservedSMEM_allocation_phase
	.type		__nv_reservedSMEM_allocation_phase,@object
	.size		__nv_reservedSMEM_allocation_phase,(.L_0 - __nv_reservedSMEM_allocation_phase)
__nv_reservedSMEM_allocation_phase:
	.zero		1
.L_0:
	.zero		7
	.weak		__nv_reservedSMEM_devtool_atexit_pc
	.type		__nv_reservedSMEM_devtool_atexit_pc,@object
	.size		__nv_reservedSMEM_devtool_atexit_pc,(__nv_reservedSMEM_allocation_mask - __nv_reservedSMEM_devtool_atexit_pc)
__nv_reservedSMEM_devtool_atexit_pc:
	.zero		8
	.weak		__nv_reservedSMEM_allocation_mask
	.type		__nv_reservedSMEM_allocation_mask,@object
	.size		__nv_reservedSMEM_allocation_mask,(.L_2 - __nv_reservedSMEM_allocation_mask)
__nv_reservedSMEM_allocation_mask:
	.zero		4
.L_2:


//--------------------- .nv.constant0.gluon_tcgen05 --------------------------
	.section	.nv.constant0.gluon_tcgen05,"a",@progbits
	.sectionflags	@""
	.align	4
.nv.constant0.gluon_tcgen05:
	.zero		976


//--------------------- SYMBOLS --------------------------

	.type		.nv.reservedSmem.offset0,@object
	.size		.nv.reservedSmem.offset0,0x4
	.type		.nv.reservedSmem.cap,@object
	.size		.nv.reservedSmem.cap,0x4
